// auto-generated by cutlass_sweep.gemm — config: {"arch": "sm_90", "cluster_m": 2, "cluster_n": 1, "dtype": "e4m3", "stages": 0, "tile_k": 128, "tile_m": 256, "tile_n": 256}
#include "cutlass/cutlass.h"
#include "cutlass/gemm/collective/collective_builder.hpp"
#include "cutlass/gemm/device/gemm_universal_adapter.h"
#include "cutlass/gemm/kernel/gemm_universal.hpp"
#include "cutlass/epilogue/collective/collective_builder.hpp"

using ElemA = cutlass::float_e4m3_t;
using ElemB = cutlass::float_e4m3_t;
using ElemCD = cutlass::float_e4m3_t;
using Acc  = float;
using TileShape    = cute::Shape<cute::_256, cute::_256, cute::_128>;
using ClusterShape = cute::Shape<cute::_2, cute::_1, cute::_1>;

using CollectiveEpilogue = typename cutlass::epilogue::collective::CollectiveBuilder<
    cutlass::arch::Sm90, cutlass::arch::OpClassTensorOp,
    TileShape, ClusterShape,
    cutlass::epilogue::collective::EpilogueTileAuto,
    Acc, Acc,
    ElemCD, cutlass::layout::RowMajor, 128 / cutlass::sizeof_bits<ElemCD>::value,
    ElemCD, cutlass::layout::RowMajor, 128 / cutlass::sizeof_bits<ElemCD>::value,
    cutlass::epilogue::collective::EpilogueScheduleAuto
  >::CollectiveOp;

using CollectiveMainloop = typename cutlass::gemm::collective::CollectiveBuilder<
    cutlass::arch::Sm90, cutlass::arch::OpClassTensorOp,
    ElemA, cutlass::layout::RowMajor, 128 / cutlass::sizeof_bits<ElemA>::value,
    ElemB, cutlass::layout::ColumnMajor, 128 / cutlass::sizeof_bits<ElemB>::value,
    Acc,
    TileShape, ClusterShape,
    cutlass::gemm::collective::StageCountAutoCarveout<static_cast<int>(sizeof(typename CollectiveEpilogue::SharedStorage))>,
    cutlass::gemm::collective::KernelScheduleAuto
  >::CollectiveOp;

using GemmKernel = cutlass::gemm::kernel::GemmUniversal<
    cute::Shape<int,int,int,int>,
    CollectiveMainloop,
    CollectiveEpilogue
>;
using Gemm = cutlass::gemm::device::GemmUniversalAdapter<GemmKernel>;

// Force the device kernel symbol into the cubin without needing a host main.
auto* _anchor = &cutlass::device_kernel<GemmKernel>;


// ===== COMPILED SASS (sm_90a) =====

	.target	sm_90a

	.elftype	@"ET_EXEC"


//--------------------- .note.nv.tkinfo           --------------------------
	.section	.note.nv.tkinfo,"",@"SHT_NOTE"
	.sectionflags	@"SHF_NOTE_NV_TKINFO"
	.tkinfo
        /*0018*/ 	.word	0x00000002
        /*0030*/ 	.string	""
        /*0030*/ 	.string	"ptxas"
        /*0030*/ 	.string	"Cuda compilation tools, release 13.0, V13.0.88"
        /*0030*/ 	.string	"Build cuda_13.0.r13.0/compiler.36424714_0"
        /*0030*/ 	.string	"-arch sm_90a -m 64 "



//--------------------- .note.nv.cuinfo           --------------------------
	.section	.note.nv.cuinfo,"",@"SHT_NOTE"
	.sectionflags	@"SHF_NOTE_NV_CUINFO"
        /*0018*/ 	.short	0x0002
        /*001a*/ 	.short	0x005a
        /*001c*/ 	.short	0x0082
	.zero		2


//--------------------- .nv.info                  --------------------------
	.section	.nv.info,"",@"SHT_CUDA_INFO"
	.align	4


	//----- nvinfo : EIATTR_REGCOUNT
	.align		4
        /*0000*/ 	.byte	0x04, 0x2f
        /*0002*/ 	.short	(.L_12 - .L_11)
	.align		4
.L_11:
        /*0004*/ 	.word	index@(_ZN7cutlass13device_kernelINS_4gemm6kernel13GemmUniversalIN4cute5tupleIJiiiiEEENS1_10collective13CollectiveMmaINS1_37MainloopSm90TmaGmmaWarpSpecializedFP8ILi3ENS5_IJNS4_1CILi2EEENSA_ILi1EEESC_EEENS1_35KernelTmaWarpSpecializedCooperativeEEENS5_IJNSA_ILi256EEESG_NSA_ILi128EEEEEENS_12float_e4m3_tENS5_IJlSC_lEEESJ_SK_NS4_8TiledMMAINS4_8MMA_AtomIJNS4_4SM904GMMA31MMA_64x256x32_F32E4M3E4M3_SS_TNILNSO_7ScaleInE1ELSQ_1EEEEEENS4_6LayoutISD_NS5_IJSC_NSA_ILi0EEESU_EEEEENS5_IJNS4_10UnderscoreESX_SX_EEEEENS4_13SM90_TMA_LOADENS4_14ComposedLayoutINS4_7SwizzleILi3ELi4ELi3EEENS4_18smem_ptr_flag_bitsILi8EEENST_INS5_IJNSA_ILi8EEESH_EEENS5_IJSH_SC_EEEEEEEvNS4_8identityENS4_23SM90_TMA_LOAD_MULTICASTES1A_vS1B_EENS_8epilogue10collective6detail29Sm90TmaWarpSpecializedAdapterINS1F_15DefaultEpilogueISJ_SK_SK_NS1E_6thread17LinearCombinationISJ_Li1EffLNS1J_9ScaleType4KindE0ELNS_15FloatRoundStyleE2ESJ_EENS1_15EpilogueDefaultEEEEEvvEEEEvNT_6ParamsE)
        /*0008*/ 	.word	0x000000a8


	//----- nvinfo : EIATTR_FRAME_SIZE
	.align		4
.L_12:
        /*000c*/ 	.byte	0x04, 0x11
        /*000e*/ 	.short	(.L_14 - .L_13)
	.align		4
.L_13:
        /*0010*/ 	.word	index@(_ZN7cutlass13device_kernelINS_4gemm6kernel13GemmUniversalIN4cute5tupleIJiiiiEEENS1_10collective13CollectiveMmaINS1_37MainloopSm90TmaGmmaWarpSpecializedFP8ILi3ENS5_IJNS4_1CILi2EEENSA_ILi1EEESC_EEENS1_35KernelTmaWarpSpecializedCooperativeEEENS5_IJNSA_ILi256EEESG_NSA_ILi128EEEEEENS_12float_e4m3_tENS5_IJlSC_lEEESJ_SK_NS4_8TiledMMAINS4_8MMA_AtomIJNS4_4SM904GMMA31MMA_64x256x32_F32E4M3E4M3_SS_TNILNSO_7ScaleInE1ELSQ_1EEEEEENS4_6LayoutISD_NS5_IJSC_NSA_ILi0EEESU_EEEEENS5_IJNS4_10UnderscoreESX_SX_EEEEENS4_13SM90_TMA_LOADENS4_14ComposedLayoutINS4_7SwizzleILi3ELi4ELi3EEENS4_18smem_ptr_flag_bitsILi8EEENST_INS5_IJNSA_ILi8EEESH_EEENS5_IJSH_SC_EEEEEEEvNS4_8identityENS4_23SM90_TMA_LOAD_MULTICASTES1A_vS1B_EENS_8epilogue10collective6detail29Sm90TmaWarpSpecializedAdapterINS1F_15DefaultEpilogueISJ_SK_SK_NS1E_6thread17LinearCombinationISJ_Li1EffLNS1J_9ScaleType4KindE0ELNS_15FloatRoundStyleE2ESJ_EENS1_15EpilogueDefaultEEEEEvvEEEEvNT_6ParamsE)
        /*0014*/ 	.word	0x00000cc8


	//----- nvinfo : EIATTR_MIN_STACK_SIZE
	.align		4
.L_14:
        /*0018*/ 	.byte	0x04, 0x12
        /*001a*/ 	.short	(.L_16 - .L_15)
	.align		4
.L_15:
        /*001c*/ 	.word	index@(_ZN7cutlass13device_kernelINS_4gemm6kernel13GemmUniversalIN4cute5tupleIJiiiiEEENS1_10collective13CollectiveMmaINS1_37MainloopSm90TmaGmmaWarpSpecializedFP8ILi3ENS5_IJNS4_1CILi2EEENSA_ILi1EEESC_EEENS1_35KernelTmaWarpSpecializedCooperativeEEENS5_IJNSA_ILi256EEESG_NSA_ILi128EEEEEENS_12float_e4m3_tENS5_IJlSC_lEEESJ_SK_NS4_8TiledMMAINS4_8MMA_AtomIJNS4_4SM904GMMA31MMA_64x256x32_F32E4M3E4M3_SS_TNILNSO_7ScaleInE1ELSQ_1EEEEEENS4_6LayoutISD_NS5_IJSC_NSA_ILi0EEESU_EEEEENS5_IJNS4_10UnderscoreESX_SX_EEEEENS4_13SM90_TMA_LOADENS4_14ComposedLayoutINS4_7SwizzleILi3ELi4ELi3EEENS4_18smem_ptr_flag_bitsILi8EEENST_INS5_IJNSA_ILi8EEESH_EEENS5_IJSH_SC_EEEEEEEvNS4_8identityENS4_23SM90_TMA_LOAD_MULTICASTES1A_vS1B_EENS_8epilogue10collective6detail29Sm90TmaWarpSpecializedAdapterINS1F_15DefaultEpilogueISJ_SK_SK_NS1E_6thread17LinearCombinationISJ_Li1EffLNS1J_9ScaleType4KindE0ELNS_15FloatRoundStyleE2ESJ_EENS1_15EpilogueDefaultEEEEEvvEEEEvNT_6ParamsE)
        /*0020*/ 	.word	0x00000cc8
.L_16:


//--------------------- .nv.compat                --------------------------
	.section	.nv.compat,"",@"SHT_CUDA_COMPAT_INFO"
	.align	4
        /*0000*/ 	.byte	0x02, 0x09, 0x01, 0x00, 0x02, 0x02, 0x04, 0x00, 0x02, 0x05, 0x05, 0x00, 0x03, 0x07, 0x01, 0x01
        /*0010*/ 	.byte	0x02, 0x03, 0x01, 0x00, 0x02, 0x06, 0x01, 0x00, 0x04, 0x0b, 0x08, 0x00, 0x00, 0x00, 0x00, 0x00
        /*0020*/ 	.byte	0x00, 0x00, 0x00, 0x00


//--------------------- .nv.info._ZN7cutlass13device_kernelINS_4gemm6kernel13GemmUniversalIN4cute5tupleIJiiiiEEENS1_10collective13CollectiveMmaINS1_37MainloopSm90TmaGmmaWarpSpecializedFP8ILi3ENS5_IJNS4_1CILi2EEENSA_ILi1EEESC_EEENS1_35KernelTmaWarpSpecializedCooperativeEEENS5_IJNSA_ILi256EEESG_NSA_ILi128EEEEEENS_12float_e4m3_tENS5_IJlSC_lEEESJ_SK_NS4_8TiledMMAINS4_8MMA_AtomIJNS4_4SM904GMMA31MMA_64x256x32_F32E4M3E4M3_SS_TNILNSO_7ScaleInE1ELSQ_1EEEEEENS4_6LayoutISD_NS5_IJSC_NSA_ILi0EEESU_EEEEENS5_IJNS4_10UnderscoreESX_SX_EEEEENS4_13SM90_TMA_LOADENS4_14ComposedLayoutINS4_7SwizzleILi3ELi4ELi3EEENS4_18smem_ptr_flag_bitsILi8EEENST_INS5_IJNSA_ILi8EEESH_EEENS5_IJSH_SC_EEEEEEEvNS4_8identityENS4_23SM90_TMA_LOAD_MULTICASTES1A_vS1B_EENS_8epilogue10collective6detail29Sm90TmaWarpSpecializedAdapterINS1F_15DefaultEpilogueISJ_SK_SK_NS1E_6thread17LinearCombinationISJ_Li1EffLNS1J_9ScaleType4KindE0ELNS_15FloatRoundStyleE2ESJ_EENS1_15EpilogueDefaultEEEEEvvEEEEvNT_6ParamsE --------------------------
	.section	.nv.info._ZN7cutlass13device_kernelINS_4gemm6kernel13GemmUniversalIN4cute5tupleIJiiiiEEENS1_10collective13CollectiveMmaINS1_37MainloopSm90TmaGmmaWarpSpecializedFP8ILi3ENS5_IJNS4_1CILi2EEENSA_ILi1EEESC_EEENS1_35KernelTmaWarpSpecializedCooperativeEEENS5_IJNSA_ILi256EEESG_NSA_ILi128EEEEEENS_12float_e4m3_tENS5_IJlSC_lEEESJ_SK_NS4_8TiledMMAINS4_8MMA_AtomIJNS4_4SM904GMMA31MMA_64x256x32_F32E4M3E4M3_SS_TNILNSO_7ScaleInE1ELSQ_1EEEEEENS4_6LayoutISD_NS5_IJSC_NSA_ILi0EEESU_EEEEENS5_IJNS4_10UnderscoreESX_SX_EEEEENS4_13SM90_TMA_LOADENS4_14ComposedLayoutINS4_7SwizzleILi3ELi4ELi3EEENS4_18smem_ptr_flag_bitsILi8EEENST_INS5_IJNSA_ILi8EEESH_EEENS5_IJSH_SC_EEEEEEEvNS4_8identityENS4_23SM90_TMA_LOAD_MULTICASTES1A_vS1B_EENS_8epilogue10collective6detail29Sm90TmaWarpSpecializedAdapterINS1F_15DefaultEpilogueISJ_SK_SK_NS1E_6thread17LinearCombinationISJ_Li1EffLNS1J_9ScaleType4KindE0ELNS_15FloatRoundStyleE2ESJ_EENS1_15EpilogueDefaultEEEEEvvEEEEvNT_6ParamsE,"",@"SHT_CUDA_INFO"
	.sectionflags	@""
	.align	4


	//----- nvinfo : EIATTR_CUDA_API_VERSION
	.align		4
        /*0000*/ 	.byte	0x04, 0x37
        /*0002*/ 	.short	(.L_18 - .L_17)
.L_17:
        /*0004*/ 	.word	0x00000082


	//----- nvinfo : EIATTR_KPARAM_INFO
	.align		4
.L_18:
        /*0008*/ 	.byte	0x04, 0x17
        /*000a*/ 	.short	(.L_20 - .L_19)
.L_19:
        /*000c*/ 	.word	0x00000000
        /*0010*/ 	.short	0x0000
        /*0012*/ 	.short	0x0070
        /*0014*/ 	.byte	0x00, 0xf0, 0x01, 0x10


	//----- nvinfo : EIATTR_SPARSE_MMA_MASK
	.align		4
.L_20:
        /*0018*/ 	.byte	0x03, 0x50
        /*001a*/ 	.short	0x0000


	//----- nvinfo : EIATTR_MAXREG_COUNT
	.align		4
        /*001c*/ 	.byte	0x03, 0x1b
        /*001e*/ 	.short	0x00a8


	//----- nvinfo : EIATTR_NUM_BARRIERS
	.align		4
        /*0020*/ 	.byte	0x02, 0x4c
        /*0022*/ 	.byte	0x01
	.zero		1


	//----- nvinfo : EIATTR_ANNOTATIONS
	.align		4
        /*0024*/ 	.byte	0x04, 0x55
        /*0026*/ 	.short	(.L_22 - .L_21)


	//   ....[0]....
.L_21:
        /*0028*/ 	.word	0x00000001
        /*002c*/ 	.byte	0x10, 0x07, 0x00, 0x00, 0x01, 0x00, 0x00, 0x00, 0xe0, 0x07, 0x00, 0x00, 0x01, 0x00, 0x00, 0x00
        /* <DEDUP_REMOVED lines=2039> */
        /*7fac*/ 	.byte	0x10, 0x9c, 0x02, 0x00


	//----- nvinfo : EIATTR_MERCURY_ISA_VERSION
	.align		4
.L_22:
        /*7fb0*/ 	.byte	0x03, 0x5f
        /*7fb2*/ 	.short	0x0101


	//----- nvinfo : EIATTR_INT_WARP_WIDE_INSTR_OFFSETS
	.align		4
        /*7fb4*/ 	.byte	0x04, 0x31
        /*7fb6*/ 	.short	(.L_24 - .L_23)


	//   ....[0]....
.L_23:
        /*7fb8*/ 	.word	0x00000530


	//   ....[1]....
        /*7fbc*/ 	.word	0x00000550


	//   ....[2]....
        /*7fc0*/ 	.word	0x000006b0


	//----- nvinfo : EIATTR_COOP_GROUP_MASK_REGIDS
	.align		4
.L_24:
        /*7fc4*/ 	.byte	0x04, 0x29
        /*7fc6*/ 	.short	(.L_26 - .L_25)


	//   ....[0]....
.L_25:
        /*7fc8*/ 	.word	0xffffffff


	//   ....[1]....
        /*7fcc*/ 	.word	0xffffffff


	//   ....[2]....
        /*7fd0*/ 	.word	0xffffffff


	//   ....[3]....
        /*7fd4*/ 	.word	0xffffffff


	//   ....[4]....
        /*7fd8*/ 	.word	0xffffffff


	//   ....[5]....
        /*7fdc*/ 	.word	0xffffffff


	//----- nvinfo : EIATTR_COOP_GROUP_INSTR_OFFSETS
	.align		4
.L_26:
        /*7fe0*/ 	.byte	0x04, 0x28
        /*7fe2*/ 	.short	(.L_28 - .L_27)


	//   ....[0]....
.L_27:
        /*7fe4*/ 	.word	0x00000070


	//   ....[1]....
        /*7fe8*/ 	.word	0x00000080


	//   ....[2]....
        /*7fec*/ 	.word	0x000001a0


	//   ....[3]....
        /*7ff0*/ 	.word	0x000003a0


	//   ....[4]....
        /*7ff4*/ 	.word	0x00000820


	//   ....[5]....
        /*7ff8*/ 	.word	0x00002970


	//----- nvinfo : EIATTR_REG_RECONFIG
	.align		4
.L_28:
        /*7ffc*/ 	.byte	0x01, 0x54
	.zero		2


	//----- nvinfo : EIATTR_MBARRIER_INSTR_OFFSETS
	.align		4
        /*8000*/ 	.byte	0x04, 0x39
        /*8002*/ 	.short	(.L_30 - .L_29)


	//   ....[0]....
.L_29:
        /*8004*/ 	.word	0x00000320
        /*8008*/ 	.word	0x000000ff
        /*800c*/ 	.word	0x00000000
        /*8010*/ 	.short	0x0100
        /*8012*/ 	.byte	0x09
	.zero		1


	//   ....[1]....
        /*8014*/ 	.word	0x00000330
        /*8018*/ 	.word	0x000000ff
        /*801c*/ 	.word	0x00000018
        /*8020*/ 	.short	0x0100
        /*8022*/ 	.byte	0x09
	.zero		1


	//   ....[2]....
        /*8024*/ 	.word	0x00000340
        /*8028*/ 	.word	0x000000ff
        /*802c*/ 	.word	0x00000008
        /*8030*/ 	.short	0x0100
        /*8032*/ 	.byte	0x09
	.zero		1


	//   ....[3]....
        /*8034*/ 	.word	0x00000350
        /*8038*/ 	.word	0x000000ff
        /*803c*/ 	.word	0x00000020
        /*8040*/ 	.short	0x0100
        /*8042*/ 	.byte	0x09
	.zero		1


	//   ....[4]....
        /*8044*/ 	.word	0x00000360
        /*8048*/ 	.word	0x000000ff
        /*804c*/ 	.word	0x00000010
        /*8050*/ 	.short	0x0100
        /*8052*/ 	.byte	0x09
	.zero		1


	//   ....[5]....
        /*8054*/ 	.word	0x00000370
        /*8058*/ 	.word	0x000000ff
        /*805c*/ 	.word	0x00000028
        /*8060*/ 	.short	0x0100
        /*8062*/ 	.byte	0x09
	.zero		1


	//   ....[6]....
        /*8064*/ 	.word	0x00000740
        /*8068*/ 	.word	0x000000ff
        /*806c*/ 	.word	0x00000040
        /*8070*/ 	.short	0x0100
        /*8072*/ 	.byte	0x06
	.zero		1


	//   ....[7]....
        /*8074*/ 	.word	0x000007c0
        /*8078*/ 	.word	0x000000ff
        /*807c*/ 	.word	0x00000048
        /*8080*/ 	.short	0x0100
        /*8082*/ 	.byte	0x06
	.zero		1


	//   ....[8]....
        /*8084*/ 	.word	0x00002d60
        /*8088*/ 	.word	0x000000ff
        /*808c*/ 	.word	0x00000000
        /*8090*/ 	.short	0x010a
        /*8092*/ 	.byte	0x06
	.zero		1


	//   ....[9]....
        /*8094*/ 	.word	0x00002da0
        /*8098*/ 	.word	0x000000ff
        /*809c*/ 	.word	0x00000000
        /*80a0*/ 	.short	0x010a
        /*80a2*/ 	.byte	0x06
	.zero		1


	//   ....[10]....
        /*80a4*/ 	.word	0x000090b0
        /*80a8*/ 	.word	0x000000ff
        /*80ac*/ 	.word	0x00000000
        /*80b0*/ 	.short	0x010a
        /*80b2*/ 	.byte	0x10
	.zero		1


	//   ....[11]....
        /*80b4*/ 	.word	0x000090f0
        /*80b8*/ 	.word	0x000000ff
        /*80bc*/ 	.word	0x00000000
        /*80c0*/ 	.short	0x010a
        /*80c2*/ 	.byte	0x10
	.zero		1


	//   ....[12]....
        /*80c4*/ 	.word	0x00011940
        /*80c8*/ 	.word	0x00000000
        /*80cc*/ 	.word	0x00000000
        /*80d0*/ 	.short	0x0101
        /*80d2*/ 	.byte	0x3f
	.zero		1


	//   ....[13]....
        /*80d4*/ 	.word	0x00015460
        /*80d8*/ 	.word	0x00000000
        /*80dc*/ 	.word	0x00000000
        /*80e0*/ 	.short	0x0101
        /*80e2*/ 	.byte	0x3f
	.zero		1


	//   ....[14]....
        /*80e4*/ 	.word	0x00028ed0
        /*80e8*/ 	.word	0x0000000c
        /*80ec*/ 	.word	0x00000018
        /*80f0*/ 	.short	0x010a
        /*80f2*/ 	.byte	0x3f
	.zero		1


	//   ....[15]....
        /*80f4*/ 	.word	0x00029230
        /*80f8*/ 	.word	0x00000002
        /*80fc*/ 	.word	0x00000048
        /*8100*/ 	.short	0x0101
        /*8102*/ 	.byte	0x3f
	.zero		1


	//   ....[16]....
        /*8104*/ 	.word	0x000299e0
        /*8108*/ 	.word	0x00000003
        /*810c*/ 	.word	0x00000000
        /*8110*/ 	.short	0x010a
        /*8112*/ 	.byte	0x3f
	.zero		1


	//   ....[17]....
        /*8114*/ 	.word	0x00029a70
        /*8118*/ 	.word	0x00000003
        /*811c*/ 	.word	0x00000000
        /*8120*/ 	.short	0x010a
        /*8122*/ 	.byte	0x3f
	.zero		1


	//   ....[18]....
        /*8124*/ 	.word	0x00029b00
        /*8128*/ 	.word	0x00000003
        /*812c*/ 	.word	0x00000000
        /*8130*/ 	.short	0x010a
        /*8132*/ 	.byte	0x3f
	.zero		1


	//   ....[19]....
        /*8134*/ 	.word	0x00029b70
        /*8138*/ 	.word	0x00000003
        /*813c*/ 	.word	0x00000000
        /*8140*/ 	.short	0x010a
        /*8142*/ 	.byte	0x3f
	.zero		1


	//   ....[20]....
        /*8144*/ 	.word	0x00029be0
        /*8148*/ 	.word	0x00000002
        /*814c*/ 	.word	0x00000000
        /*8150*/ 	.short	0x010a
        /*8152*/ 	.byte	0x3f
	.zero		1


	//   ....[21]....
        /*8154*/ 	.word	0x00029cc0
        /*8158*/ 	.word	0x0000000c
        /*815c*/ 	.word	0x00000018
        /*8160*/ 	.short	0x010a
        /*8162*/ 	.byte	0x3f
	.zero		1


	//   ....[22]....
        /*8164*/ 	.word	0x00029d90
        /*8168*/ 	.word	0x00000003
        /*816c*/ 	.word	0x00000000
        /*8170*/ 	.short	0x010a
        /*8172*/ 	.byte	0x3f
	.zero		1


	//   ....[23]....
        /*8174*/ 	.word	0x00029de0
        /*8178*/ 	.word	0x00000003
        /*817c*/ 	.word	0x00000000
        /*8180*/ 	.short	0x010a
        /*8182*/ 	.byte	0x3f
	.zero		1


	//----- nvinfo : EIATTR_NUM_MBARRIERS
	.align		4
.L_30:
        /*8184*/ 	.byte	0x03, 0x38
        /*8186*/ 	.short	0x0008


	//----- nvinfo : EIATTR_EXIT_INSTR_OFFSETS
	.align		4
        /*8188*/ 	.byte	0x04, 0x1c
        /*818a*/ 	.short	(.L_32 - .L_31)


	//   ....[0]....
.L_31:
        /*818c*/ 	.word	0x000009b0


	//   ....[1]....
        /*8190*/ 	.word	0x00001250


	//   ....[2]....
        /*8194*/ 	.word	0x000285b0


	//   ....[3]....
        /*8198*/ 	.word	0x00028b50


	//   ....[4]....
        /*819c*/ 	.word	0x00029b50


	//----- nvinfo : EIATTR_MAX_THREADS
	.align		4
.L_32:
        /*81a0*/ 	.byte	0x04, 0x05
        /*81a2*/ 	.short	(.L_34 - .L_33)
.L_33:
        /*81a4*/ 	.word	0x00000180
        /*81a8*/ 	.word	0x00000001
        /*81ac*/ 	.word	0x00000001


	//----- nvinfo : EIATTR_CRS_STACK_SIZE
	.align		4
.L_34:
        /*81b0*/ 	.byte	0x04, 0x1e
        /*81b2*/ 	.short	(.L_36 - .L_35)
.L_35:
        /*81b4*/ 	.word	0x00000000


	//----- nvinfo : EIATTR_CBANK_PARAM_SIZE
	.align		4
.L_36:
        /*81b8*/ 	.byte	0x03, 0x19
        /*81ba*/ 	.short	0x0470


	//----- nvinfo : EIATTR_PARAM_CBANK
	.align		4
        /*81bc*/ 	.byte	0x04, 0x0a
        /*81be*/ 	.short	(.L_38 - .L_37)
	.align		4
.L_37:
        /*81c0*/ 	.word	index@(.nv.constant0._ZN7cutlass13device_kernelINS_4gemm6kernel13GemmUniversalIN4cute5tupleIJiiiiEEENS1_10collective13CollectiveMmaINS1_37MainloopSm90TmaGmmaWarpSpecializedFP8ILi3ENS5_IJNS4_1CILi2EEENSA_ILi1EEESC_EEENS1_35KernelTmaWarpSpecializedCooperativeEEENS5_IJNSA_ILi256EEESG_NSA_ILi128EEEEEENS_12float_e4m3_tENS5_IJlSC_lEEESJ_SK_NS4_8TiledMMAINS4_8MMA_AtomIJNS4_4SM904GMMA31MMA_64x256x32_F32E4M3E4M3_SS_TNILNSO_7ScaleInE1ELSQ_1EEEEEENS4_6LayoutISD_NS5_IJSC_NSA_ILi0EEESU_EEEEENS5_IJNS4_10UnderscoreESX_SX_EEEEENS4_13SM90_TMA_LOADENS4_14ComposedLayoutINS4_7SwizzleILi3ELi4ELi3EEENS4_18smem_ptr_flag_bitsILi8EEENST_INS5_IJNSA_ILi8EEESH_EEENS5_IJSH_SC_EEEEEEEvNS4_8identityENS4_23SM90_TMA_LOAD_MULTICASTES1A_vS1B_EENS_8epilogue10collective6detail29Sm90TmaWarpSpecializedAdapterINS1F_15DefaultEpilogueISJ_SK_SK_NS1E_6thread17LinearCombinationISJ_Li1EffLNS1J_9ScaleType4KindE0ELNS_15FloatRoundStyleE2ESJ_EENS1_15EpilogueDefaultEEEEEvvEEEEvNT_6ParamsE)
        /*81c4*/ 	.short	0x0210
        /*81c6*/ 	.short	0x0470


	//----- nvinfo : EIATTR_SW_WAR
	.align		4
.L_38:
        /*81c8*/ 	.byte	0x04, 0x36
        /*81ca*/ 	.short	(.L_40 - .L_39)
.L_39:
        /*81cc*/ 	.word	0x00000008
.L_40:


//--------------------- .nv.callgraph             --------------------------
	.section	.nv.callgraph,"",@"SHT_CUDA_CALLGRAPH"
	.align	4
	.sectionentsize	8
	.align		4
        /*0000*/ 	.word	0x00000000
	.align		4
        /*0004*/ 	.word	0xffffffff
	.align		4
        /*0008*/ 	.word	0x00000000
	.align		4
        /*000c*/ 	.word	0xfffffffe
	.align		4
        /*0010*/ 	.word	0x00000000
	.align		4
        /*0014*/ 	.word	0xfffffffd
	.align		4
        /*0018*/ 	.word	0x00000000
	.align		4
        /*001c*/ 	.word	0xfffffffc


//--------------------- .nv.constant4             --------------------------
	.section	.nv.constant4,"a",@progbits
	.align	8
	.align		8
.nv.constant4:
        /*0000*/ 	.dword	_ZN39_INTERNAL_56ddcea0_4_k_cu_4786a1fe_50554cuda3std3__45__cpo5beginE
	.align		8
        /*0008*/ 	.dword	_ZN39_INTERNAL_56ddcea0_4_k_cu_4786a1fe_50554cuda3std3__45__cpo3endE
	.align		8
        /*0010*/ 	.dword	_ZN39_INTERNAL_56ddcea0_4_k_cu_4786a1fe_50554cuda3std3__45__cpo6cbeginE
	.align		8
        /*0018*/ 	.dword	_ZN39_INTERNAL_56ddcea0_4_k_cu_4786a1fe_50554cuda3std3__45__cpo4cendE
	.align		8
        /*0020*/ 	.dword	_ZN39_INTERNAL_56ddcea0_4_k_cu_4786a1fe_50554cuda3std3__441_GLOBAL__N__56ddcea0_4_k_cu_4786a1fe_50556ignoreE
	.align		8
        /*0028*/ 	.dword	_ZN39_INTERNAL_56ddcea0_4_k_cu_4786a1fe_50554cuda3std3__419piecewise_constructE
	.align		8
        /*0030*/ 	.dword	_ZN39_INTERNAL_56ddcea0_4_k_cu_4786a1fe_50554cuda3std3__48in_placeE
	.align		8
        /*0038*/ 	.dword	_ZN39_INTERNAL_56ddcea0_4_k_cu_4786a1fe_50554cuda3std6ranges3__45__cpo4swapE
	.align		8
        /*0040*/ 	.dword	_ZN39_INTERNAL_56ddcea0_4_k_cu_4786a1fe_50554cuda3std6ranges3__45__cpo9iter_moveE
	.align		8
        /*0048*/ 	.dword	_ZN39_INTERNAL_56ddcea0_4_k_cu_4786a1fe_50554cute7productE
	.align		8
        /*0050*/ 	.dword	_ZN39_INTERNAL_56ddcea0_4_k_cu_4786a1fe_50554cute1_E


//--------------------- .text._ZN7cutlass13device_kernelINS_4gemm6kernel13GemmUniversalIN4cute5tupleIJiiiiEEENS1_10collective13CollectiveMmaINS1_37MainloopSm90TmaGmmaWarpSpecializedFP8ILi3ENS5_IJNS4_1CILi2EEENSA_ILi1EEESC_EEENS1_35KernelTmaWarpSpecializedCooperativeEEENS5_IJNSA_ILi256EEESG_NSA_ILi128EEEEEENS_12float_e4m3_tENS5_IJlSC_lEEESJ_SK_NS4_8TiledMMAINS4_8MMA_AtomIJNS4_4SM904GMMA31MMA_64x256x32_F32E4M3E4M3_SS_TNILNSO_7ScaleInE1ELSQ_1EEEEEENS4_6LayoutISD_NS5_IJSC_NSA_ILi0EEESU_EEEEENS5_IJNS4_10UnderscoreESX_SX_EEEEENS4_13SM90_TMA_LOADENS4_14ComposedLayoutINS4_7SwizzleILi3ELi4ELi3EEENS4_18smem_ptr_flag_bitsILi8EEENST_INS5_IJNSA_ILi8EEESH_EEENS5_IJSH_SC_EEEEEEEvNS4_8identityENS4_23SM90_TMA_LOAD_MULTICASTES1A_vS1B_EENS_8epilogue10collective6detail29Sm90TmaWarpSpecializedAdapterINS1F_15DefaultEpilogueISJ_SK_SK_NS1E_6thread17LinearCombinationISJ_Li1EffLNS1J_9ScaleType4KindE0ELNS_15FloatRoundStyleE2ESJ_EENS1_15EpilogueDefaultEEEEEvvEEEEvNT_6ParamsE --------------------------
	.section	.text._ZN7cutlass13device_kernelINS_4gemm6kernel13GemmUniversalIN4cute5tupleIJiiiiEEENS1_10collective13CollectiveMmaINS1_37MainloopSm90TmaGmmaWarpSpecializedFP8ILi3ENS5_IJNS4_1CILi2EEENSA_ILi1EEESC_EEENS1_35KernelTmaWarpSpecializedCooperativeEEENS5_IJNSA_ILi256EEESG_NSA_ILi128EEEEEENS_12float_e4m3_tENS5_IJlSC_lEEESJ_SK_NS4_8TiledMMAINS4_8MMA_AtomIJNS4_4SM904GMMA31MMA_64x256x32_F32E4M3E4M3_SS_TNILNSO_7ScaleInE1ELSQ_1EEEEEENS4_6LayoutISD_NS5_IJSC_NSA_ILi0EEESU_EEEEENS5_IJNS4_10UnderscoreESX_SX_EEEEENS4_13SM90_TMA_LOADENS4_14ComposedLayoutINS4_7SwizzleILi3ELi4ELi3EEENS4_18smem_ptr_flag_bitsILi8EEENST_INS5_IJNSA_ILi8EEESH_EEENS5_IJSH_SC_EEEEEEEvNS4_8identityENS4_23SM90_TMA_LOAD_MULTICASTES1A_vS1B_EENS_8epilogue10collective6detail29Sm90TmaWarpSpecializedAdapterINS1F_15DefaultEpilogueISJ_SK_SK_NS1E_6thread17LinearCombinationISJ_Li1EffLNS1J_9ScaleType4KindE0ELNS_15FloatRoundStyleE2ESJ_EENS1_15EpilogueDefaultEEEEEvvEEEEvNT_6ParamsE,"ax",@progbits
	.align	128
.text._ZN7cutlass13device_kernelINS_4gemm6kernel13GemmUniversalIN4cute5tupleIJiiiiEEENS1_10collective13CollectiveMmaINS1_37MainloopSm90TmaGmmaWarpSpecializedFP8ILi3ENS5_IJNS4_1CILi2EEENSA_ILi1EEESC_EEENS1_35KernelTmaWarpSpecializedCooperativeEEENS5_IJNSA_ILi256EEESG_NSA_ILi128EEEEEENS_12float_e4m3_tENS5_IJlSC_lEEESJ_SK_NS4_8TiledMMAINS4_8MMA_AtomIJNS4_4SM904GMMA31MMA_64x256x32_F32E4M3E4M3_SS_TNILNSO_7ScaleInE1ELSQ_1EEEEEENS4_6LayoutISD_NS5_IJSC_NSA_ILi0EEESU_EEEEENS5_IJNS4_10UnderscoreESX_SX_EEEEENS4_13SM90_TMA_LOADENS4_14ComposedLayoutINS4_7SwizzleILi3ELi4ELi3EEENS4_18smem_ptr_flag_bitsILi8EEENST_INS5_IJNSA_ILi8EEESH_EEENS5_IJSH_SC_EEEEEEEvNS4_8identityENS4_23SM90_TMA_LOAD_MULTICASTES1A_vS1B_EENS_8epilogue10collective6detail29Sm90TmaWarpSpecializedAdapterINS1F_15DefaultEpilogueISJ_SK_SK_NS1E_6thread17LinearCombinationISJ_Li1EffLNS1J_9ScaleType4KindE0ELNS_15FloatRoundStyleE2ESJ_EENS1_15EpilogueDefaultEEEEEvvEEEEvNT_6ParamsE:
        .type           _ZN7cutlass13device_kernelINS_4gemm6kernel13GemmUniversalIN4cute5tupleIJiiiiEEENS1_10collective13CollectiveMmaINS1_37MainloopSm90TmaGmmaWarpSpecializedFP8ILi3ENS5_IJNS4_1CILi2EEENSA_ILi1EEESC_EEENS1_35KernelTmaWarpSpecializedCooperativeEEENS5_IJNSA_ILi256EEESG_NSA_ILi128EEEEEENS_12float_e4m3_tENS5_IJlSC_lEEESJ_SK_NS4_8TiledMMAINS4_8MMA_AtomIJNS4_4SM904GMMA31MMA_64x256x32_F32E4M3E4M3_SS_TNILNSO_7ScaleInE1ELSQ_1EEEEEENS4_6LayoutISD_NS5_IJSC_NSA_ILi0EEESU_EEEEENS5_IJNS4_10UnderscoreESX_SX_EEEEENS4_13SM90_TMA_LOADENS4_14ComposedLayoutINS4_7SwizzleILi3ELi4ELi3EEENS4_18smem_ptr_flag_bitsILi8EEENST_INS5_IJNSA_ILi8EEESH_EEENS5_IJSH_SC_EEEEEEEvNS4_8identityENS4_23SM90_TMA_LOAD_MULTICASTES1A_vS1B_EENS_8epilogue10collective6detail29Sm90TmaWarpSpecializedAdapterINS1F_15DefaultEpilogueISJ_SK_SK_NS1E_6thread17LinearCombinationISJ_Li1EffLNS1J_9ScaleType4KindE0ELNS_15FloatRoundStyleE2ESJ_EENS1_15EpilogueDefaultEEEEEvvEEEEvNT_6ParamsE,@function
        .size           _ZN7cutlass13device_kernelINS_4gemm6kernel13GemmUniversalIN4cute5tupleIJiiiiEEENS1_10collective13CollectiveMmaINS1_37MainloopSm90TmaGmmaWarpSpecializedFP8ILi3ENS5_IJNS4_1CILi2EEENSA_ILi1EEESC_EEENS1_35KernelTmaWarpSpecializedCooperativeEEENS5_IJNSA_ILi256EEESG_NSA_ILi128EEEEEENS_12float_e4m3_tENS5_IJlSC_lEEESJ_SK_NS4_8TiledMMAINS4_8MMA_AtomIJNS4_4SM904GMMA31MMA_64x256x32_F32E4M3E4M3_SS_TNILNSO_7ScaleInE1ELSQ_1EEEEEENS4_6LayoutISD_NS5_IJSC_NSA_ILi0EEESU_EEEEENS5_IJNS4_10UnderscoreESX_SX_EEEEENS4_13SM90_TMA_LOADENS4_14ComposedLayoutINS4_7SwizzleILi3ELi4ELi3EEENS4_18smem_ptr_flag_bitsILi8EEENST_INS5_IJNSA_ILi8EEESH_EEENS5_IJSH_SC_EEEEEEEvNS4_8identityENS4_23SM90_TMA_LOAD_MULTICASTES1A_vS1B_EENS_8epilogue10collective6detail29Sm90TmaWarpSpecializedAdapterINS1F_15DefaultEpilogueISJ_SK_SK_NS1E_6thread17LinearCombinationISJ_Li1EffLNS1J_9ScaleType4KindE0ELNS_15FloatRoundStyleE2ESJ_EENS1_15EpilogueDefaultEEEEEvvEEEEvNT_6ParamsE,(.L_x_588 - _ZN7cutlass13device_kernelINS_4gemm6kernel13GemmUniversalIN4cute5tupleIJiiiiEEENS1_10collective13CollectiveMmaINS1_37MainloopSm90TmaGmmaWarpSpecializedFP8ILi3ENS5_IJNS4_1CILi2EEENSA_ILi1EEESC_EEENS1_35KernelTmaWarpSpecializedCooperativeEEENS5_IJNSA_ILi256EEESG_NSA_ILi128EEEEEENS_12float_e4m3_tENS5_IJlSC_lEEESJ_SK_NS4_8TiledMMAINS4_8MMA_AtomIJNS4_4SM904GMMA31MMA_64x256x32_F32E4M3E4M3_SS_TNILNSO_7ScaleInE1ELSQ_1EEEEEENS4_6LayoutISD_NS5_IJSC_NSA_ILi0EEESU_EEEEENS5_IJNS4_10UnderscoreESX_SX_EEEEENS4_13SM90_TMA_LOADENS4_14ComposedLayoutINS4_7SwizzleILi3ELi4ELi3EEENS4_18smem_ptr_flag_bitsILi8EEENST_INS5_IJNSA_ILi8EEESH_EEENS5_IJSH_SC_EEEEEEEvNS4_8identityENS4_23SM90_TMA_LOAD_MULTICASTES1A_vS1B_EENS_8epilogue10collective6detail29Sm90TmaWarpSpecializedAdapterINS1F_15DefaultEpilogueISJ_SK_SK_NS1E_6thread17LinearCombinationISJ_Li1EffLNS1J_9ScaleType4KindE0ELNS_15FloatRoundStyleE2ESJ_EENS1_15EpilogueDefaultEEEEEvvEEEEvNT_6ParamsE)
        .other          _ZN7cutlass13device_kernelINS_4gemm6kernel13GemmUniversalIN4cute5tupleIJiiiiEEENS1_10collective13CollectiveMmaINS1_37MainloopSm90TmaGmmaWarpSpecializedFP8ILi3ENS5_IJNS4_1CILi2EEENSA_ILi1EEESC_EEENS1_35KernelTmaWarpSpecializedCooperativeEEENS5_IJNSA_ILi256EEESG_NSA_ILi128EEEEEENS_12float_e4m3_tENS5_IJlSC_lEEESJ_SK_NS4_8TiledMMAINS4_8MMA_AtomIJNS4_4SM904GMMA31MMA_64x256x32_F32E4M3E4M3_SS_TNILNSO_7ScaleInE1ELSQ_1EEEEEENS4_6LayoutISD_NS5_IJSC_NSA_ILi0EEESU_EEEEENS5_IJNS4_10UnderscoreESX_SX_EEEEENS4_13SM90_TMA_LOADENS4_14ComposedLayoutINS4_7SwizzleILi3ELi4ELi3EEENS4_18smem_ptr_flag_bitsILi8EEENST_INS5_IJNSA_ILi8EEESH_EEENS5_IJSH_SC_EEEEEEEvNS4_8identityENS4_23SM90_TMA_LOAD_MULTICASTES1A_vS1B_EENS_8epilogue10collective6detail29Sm90TmaWarpSpecializedAdapterINS1F_15DefaultEpilogueISJ_SK_SK_NS1E_6thread17LinearCombinationISJ_Li1EffLNS1J_9ScaleType4KindE0ELNS_15FloatRoundStyleE2ESJ_EENS1_15EpilogueDefaultEEEEEvvEEEEvNT_6ParamsE,@"STO_CUDA_ENTRY STV_DEFAULT"
_ZN7cutlass13device_kernelINS_4gemm6kernel13GemmUniversalIN4cute5tupleIJiiiiEEENS1_10collective13CollectiveMmaINS1_37MainloopSm90TmaGmmaWarpSpecializedFP8ILi3ENS5_IJNS4_1CILi2EEENSA_ILi1EEESC_EEENS1_35KernelTmaWarpSpecializedCooperativeEEENS5_IJNSA_ILi256EEESG_NSA_ILi128EEEEEENS_12float_e4m3_tENS5_IJlSC_lEEESJ_SK_NS4_8TiledMMAINS4_8MMA_AtomIJNS4_4SM904GMMA31MMA_64x256x32_F32E4M3E4M3_SS_TNILNSO_7ScaleInE1ELSQ_1EEEEEENS4_6LayoutISD_NS5_IJSC_NSA_ILi0EEESU_EEEEENS5_IJNS4_10UnderscoreESX_SX_EEEEENS4_13SM90_TMA_LOADENS4_14ComposedLayoutINS4_7SwizzleILi3ELi4ELi3EEENS4_18smem_ptr_flag_bitsILi8EEENST_INS5_IJNSA_ILi8EEESH_EEENS5_IJSH_SC_EEEEEEEvNS4_8identityENS4_23SM90_TMA_LOAD_MULTICASTES1A_vS1B_EENS_8epilogue10collective6detail29Sm90TmaWarpSpecializedAdapterINS1F_15DefaultEpilogueISJ_SK_SK_NS1E_6thread17LinearCombinationISJ_Li1EffLNS1J_9ScaleType4KindE0ELNS_15FloatRoundStyleE2ESJ_EENS1_15EpilogueDefaultEEEEEvvEEEEvNT_6ParamsE:
[----:B------:R-:W0:Y:S02]  /*0000*/  LDC R1, c[0x0][0x28] ;  /* 0x00000a00ff017b82 */ /* 0x000e240000000800 */
[----:B0-----:R-:W-:Y:S01]  /*0010*/  VIADD R1, R1, 0xfffff338 ;  /* 0xfffff33801017836 */ /* 0x001fe20000000000 */
[----:B------:R-:W0:Y:S01]  /*0020*/  S2R R4, SR_TID.X ;  /* 0x0000000000047919 */ /* 0x000e220000002100 */
[----:B------:R-:W-:Y:S01]  /*0030*/  ELECT P0, URZ, PT ;  /* 0x00000000003f782f */ /* 0x000fe20003800000 */
[----:B------:R-:W-:Y:S01]  /*0040*/  BSSY B0, `(.L_x_0) ;  /* 0x0000015000007945 */ /* 0x000fe20003800000 */
[--C-:B0-----:R-:W-:Y:S02]  /*0050*/  SHF.R.U32.HI R0, RZ, 0x5, R4.reuse ;  /* 0x00000005ff007819 */ /* 0x101fe40000011604 */
[----:B------:R-:W-:-:S03]  /*0060*/  SHF.R.U32.HI R2, RZ, 0x7, R4 ;  /* 0x00000007ff027819 */ /* 0x000fc60000011604 */
[----:B------:R-:W0:Y:S04]  /*0070*/  SHFL.IDX PT, R3, R0, RZ, 0x1f ;  /* 0x00001fff00037589 */ /* 0x000e2800000e0000 */
[----:B------:R-:W1:Y:S01]  /*0080*/  SHFL.IDX PT, R2, R2, RZ, 0x1f ;  /* 0x00001fff02027589 */ /* 0x000e6200000e0000 */
[----:B0-----:R-:W-:Y:S02]  /*0090*/  R2UR UR4, R3 ;  /* 0x00000000030472ca */ /* 0x001fe400000e0000 */
[----:B-1----:R-:W-:-:S11]  /*00a0*/  R2UR UR6, R2 ;  /* 0x00000000020672ca */ /* 0x002fd600000e0000 */
[----:B------:R-:W-:Y:S02]  /*00b0*/  USHF.R.S32.HI UR5, URZ, 0x1f, UR4 ;  /* 0x0000001f3f057899 */ /* 0x000fe40008011404 */
[----:B------:R-:W-:Y:S02]  /*00c0*/  ISETP.NE.OR P0, PT, RZ, UR4, !P0 ;  /* 0x00000004ff007c0c */ /* 0x000fe4000c705670 */
[----:B------:R-:W-:-:S04]  /*00d0*/  ULEA.HI UR5, UR5, UR4, URZ, 0x2 ;  /* 0x0000000405057291 */ /* 0x000fc8000f8f103f */
[----:B------:R-:W-:-:S04]  /*00e0*/  ULOP3.LUT UR5, UR5, 0xfffffffc, URZ, 0xc0, !UPT ;  /* 0xfffffffc05057892 */ /* 0x000fc8000f8ec03f */
[----:B------:R-:W-:-:S03]  /*00f0*/  UIADD3 UR8, UR4, -UR5, URZ ;  /* 0x8000000504087290 */ /* 0x000fc6000fffe03f */
[----:B------:R-:W-:Y:S09]  /*0100*/  @P0 BRA `(.L_x_1) ;  /* 0x0000000000200947 */ /* 0x000ff20003800000 */
[----:B------:R-:W-:Y:S02]  /*0110*/  ULDC.64 UR4, c[0x0][0x198] ;  /* 0x0000660000047ab9 */ /* 0x000fe40000000a00 */
[----:B------:R-:W-:Y:S02]  /*0120*/  UIADD3 UR10, UP0, UR4, 0xf0, URZ ;  /* 0x000000f0040a7890 */ /* 0x000fe4000ff1e03f */
[----:B------:R-:W-:Y:S02]  /*0130*/  UIADD3 UR4, UP1, UR4, 0x1f0, URZ ;  /* 0x000001f004047890 */ /* 0x000fe4000ff3e03f */
[----:B------:R-:W-:Y:S02]  /*0140*/  UIADD3.X UR11, URZ, UR5, URZ, UP0, !UPT ;  /* 0x000000053f0b7290 */ /* 0x000fe400087fe43f */
[----:B------:R-:W-:-:S07]  /*0150*/  UIADD3.X UR5, URZ, UR5, URZ, UP1, !UPT ;  /* 0x000000053f057290 */ /* 0x000fce0008ffe43f */
[----:B------:R0:W-:Y:S02]  /*0160*/  UTMACCTL.PF [UR10] ;  /* 0x000000000a0079b9 */ /* 0x0001e40008040000 */
[----:B------:R0:W-:Y:S02]  /*0170*/  UTMACCTL.PF [UR4] ;  /* 0x00000000040079b9 */ /* 0x0001e40008040000 */
[----:B0-----:R-:W-:Y:S01]  /*0180*/  NOP ;  /* 0x0000000000007918 */ /* 0x001fe20000000000 */
.L_x_1:
[----:B------:R-:W-:Y:S05]  /*0190*/  BSYNC B0 ;  /* 0x0000000000007941 */ /* 0x000fea0003800000 */
.L_x_0:
[----:B------:R-:W0:Y:S01]  /*01a0*/  SHFL.IDX PT, R3, R0, RZ, 0x1f ;  /* 0x00001fff00037589 */ /* 0x000e2200000e0000 */
[----:B------:R-:W-:Y:S01]  /*01b0*/  UISETP.NE.AND UP0, UPT, UR8, 0x3, UPT ;  /* 0x000000030800788c */ /* 0x000fe2000bf05270 */
[----:B------:R-:W-:Y:S01]  /*01c0*/  ISETP.NE.AND P1, PT, RZ, UR6, PT ;  /* 0x00000006ff007c0c */ /* 0x000fe2000bf25270 */
[----:B------:R-:W-:Y:S02]  /*01d0*/  UIADD3 UR10, UR6, -0x1, URZ ;  /* 0xffffffff060a7890 */ /* 0x000fe4000fffe03f */
[----:B------:R-:W-:Y:S02]  /*01e0*/  UISETP.EQ.OR UP0, UPT, UR8, URZ, !UP0 ;  /* 0x0000003f0800728c */ /* 0x000fe4000c702670 */
[----:B------:R-:W-:Y:S02]  /*01f0*/  UISETP.GE.U32.AND UP1, UPT, UR10, 0x2, UPT ;  /* 0x000000020a00788c */ /* 0x000fe4000bf26070 */
[----:B------:R-:W-:-:S04]  /*0200*/  UISETP.EQ.AND UP0, UPT, UR6, URZ, UP0 ;  /* 0x0000003f0600728c */ /* 0x000fc80008702270 */
[----:B------:R-:W-:-:S04]  /*0210*/  USEL UR13, URZ, 0x1, !UP0 ;  /* 0x000000013f0d7887 */ /* 0x000fc8000c000000 */
[----:B------:R-:W-:Y:S01]  /*0220*/  USEL UR13, UR13, 0x2, UP1 ;  /* 0x000000020d0d7887 */ /* 0x000fe20008800000 */
[----:B0-----:R-:W-:-:S13]  /*0230*/  ISETP.NE.AND P0, PT, R3, RZ, PT ;  /* 0x000000ff0300720c */ /* 0x001fda0003f05270 */
[----:B------:R-:W-:Y:S05]  /*0240*/  @P0 BRA `(.L_x_2) ;  /* 0x0000000000500947 */ /* 0x000fea0003800000 */
[----:B------:R-:W0:Y:S01]  /*0250*/  S2UR UR9, SR_CgaCtaId ;  /* 0x00000000000979c3 */ /* 0x000e220000008800 */
[----:B------:R-:W-:Y:S01]  /*0260*/  UMOV UR4, 0x400 ;  /* 0x0000040000047882 */ /* 0x000fe20000000000 */
[----:B------:R-:W-:Y:S01]  /*0270*/  UMOV UR5, 0x1 ;  /* 0x0000000100057882 */ /* 0x000fe20000000000 */
[----:B------:R-:W-:Y:S01]  /*0280*/  UMOV UR6, 0x4 ;  /* 0x0000000400067882 */ /* 0x000fe20000000000 */
[----:B------:R-:W-:Y:S01]  /*0290*/  ELECT P0, URZ, PT ;  /* 0x00000000003f782f */ /* 0x000fe20003800000 */
[----:B------:R-:W-:-:S04]  /*02a0*/  UIADD3 UR6, -UR6, 0x100000, URZ ;  /* 0x0010000006067890 */ /* 0x000fc8000fffe13f */
[----:B------:R-:W-:Y:S02]  /*02b0*/  USHF.L.U32 UR7, UR6, 0xb, URZ ;  /* 0x0000000b06077899 */ /* 0x000fe4000800063f */
[----:B------:R-:W-:Y:S02]  /*02c0*/  USHF.L.U32 UR6, UR6, 0x1, URZ ;  /* 0x0000000106067899 */ /* 0x000fe4000800063f */
[----:B0-----:R-:W-:Y:S02]  /*02d0*/  ULEA UR9, UR9, UR4, 0x18 ;  /* 0x0000000409097291 */ /* 0x001fe4000f8ec03f */
[----:B------:R-:W-:-:S04]  /*02e0*/  UIADD3 UR4, -UR5, 0x100000, URZ ;  /* 0x0010000005047890 */ /* 0x000fc8000fffe13f */
[----:B------:R-:W-:Y:S02]  /*02f0*/  USHF.L.U32 UR5, UR4, 0xb, URZ ;  /* 0x0000000b04057899 */ /* 0x000fe4000800063f */
[----:B------:R-:W-:Y:S01]  /*0300*/  USHF.L.U32 UR4, UR4, 0x1, URZ ;  /* 0x0000000104047899 */ /* 0x000fe2000800063f */
[----:B------:R-:W0:Y:S11]  /*0310*/  FENCE.VIEW.ASYNC.S ;  /* 0x00000000000073c6 */ /* 0x000e360000000000 */
[----:B0-----:R0:W1:Y:S01]  /*0320*/  SYNCS.EXCH.64 URZ, [UR9], UR4 ;  /* 0x00000004093f75b2 */ /* 0x0010620008000100 */
[----:B------:R0:W2:Y:S01]  /*0330*/  SYNCS.EXCH.64 URZ, [UR9+0x18], UR6 ;  /* 0x00001806093f75b2 */ /* 0x0000a20008000100 */
[----:B------:R0:W3:Y:S01]  /*0340*/  SYNCS.EXCH.64 URZ, [UR9+0x8], UR4 ;  /* 0x00000804093f75b2 */ /* 0x0000e20008000100 */
[----:B------:R0:W4:Y:S01]  /*0350*/  SYNCS.EXCH.64 URZ, [UR9+0x20], UR6 ;  /* 0x00002006093f75b2 */ /* 0x0001220008000100 */
[----:B------:R0:W0:Y:S01]  /*0360*/  SYNCS.EXCH.64 URZ, [UR9+0x10], UR4 ;  /* 0x00001004093f75b2 */ /* 0x0000220008000100 */
[----:B------:R0:W0:Y:S01]  /*0370*/  SYNCS.EXCH.64 URZ, [UR9+0x28], UR6 ;  /* 0x00002806093f75b2 */ /* 0x0000220008000100 */
[----:B------:R-:W-:Y:S01]  /*0380*/  NOP ;  /* 0x0000000000007918 */ /* 0x000fe20000000000 */
.L_x_2:
[----:B------:R-:W-:Y:S01]  /*0390*/  SHF.R.S32.HI R2, RZ, 0x1f, R4 ;  /* 0x0000001fff027819 */ /* 0x000fe20000011404 */
[----:B------:R-:W5:Y:S01]  /*03a0*/  SHFL.IDX PT, R0, R0, RZ, 0x1f ;  /* 0x00001fff00007589 */ /* 0x000f6200000e0000 */
[----:B0-----:R-:W0:Y:S01]  /*03b0*/  S2UR UR9, SR_CTAID.X ;  /* 0x00000000000979c3 */ /* 0x001e220000002500 */
[----:B------:R-:W-:Y:S02]  /*03c0*/  ELECT P0, URZ, PT ;  /* 0x00000000003f782f */ /* 0x000fe40003800000 */
[----:B------:R-:W-:Y:S01]  /*03d0*/  LEA.HI R2, R2, R4, RZ, 0x7 ;  /* 0x0000000402027211 */ /* 0x000fe200078f38ff */
[----:B------:R-:W-:Y:S01]  /*03e0*/  ULDC UR4, c[0x0][0x150] ;  /* 0x0000540000047ab9 */ /* 0x000fe20000000800 */
[----:B------:R-:W-:Y:S01]  /*03f0*/  SHF.R.S32.HI R6, RZ, 0x1f, R3 ;  /* 0x0000001fff067819 */ /* 0x000fe20000011403 */
[----:B------:R-:W-:Y:S01]  /*0400*/  NOP ;  /* 0x0000000000007918 */ /* 0x000fe20000000000 */
[----:B------:R-:W-:Y:S01]  /*0410*/  LOP3.LUT R2, R2, 0xffffff80, RZ, 0xc0, !PT ;  /* 0xffffff8002027812 */ /* 0x000fe200078ec0ff */
[----:B------:R-:W-:Y:S01]  /*0420*/  NOP ;  /* 0x0000000000007918 */ /* 0x000fe20000000000 */
[----:B------:R-:W-:Y:S01]  /*0430*/  LEA.HI R6, R6, R3, RZ, 0x2 ;  /* 0x0000000306067211 */ /* 0x000fe200078f10ff */
[----:B------:R-:W1:Y:S02]  /*0440*/  LDC R8, c[0x0][0x144] ;  /* 0x00005100ff087b82 */ /* 0x000e640000000800 */
[----:B------:R-:W-:Y:S01]  /*0450*/  IMAD.IADD R4, R4, 0x1, -R2 ;  /* 0x0000000104047824 */ /* 0x000fe200078e0a02 */
[----:B------:R-:W-:Y:S01]  /*0460*/  LOP3.LUT R6, R6, 0x3ffffffc, RZ, 0xc0, !PT ;  /* 0x3ffffffc06067812 */ /* 0x000fe200078ec0ff */
[----:B------:R-:W2:Y:S03]  /*0470*/  S2R R2, SR_CTAID.Y ;  /* 0x0000000000027919 */ /* 0x000ea60000002600 */
[----:B------:R-:W-:Y:S01]  /*0480*/  SHF.R.S32.HI R5, RZ, 0x1f, R4 ;  /* 0x0000001fff057819 */ /* 0x000fe20000011404 */
[----:B------:R-:W-:Y:S01]  /*0490*/  IMAD.IADD R6, R3, 0x1, -R6 ;  /* 0x0000000103067824 */ /* 0x000fe200078e0a06 */
[----:B------:R-:W3:Y:S02]  /*04a0*/  LDC R13, c[0x0][0x148] ;  /* 0x00005200ff0d7b82 */ /* 0x000ee40000000800 */
[----:B------:R-:W-:-:S02]  /*04b0*/  LEA.HI R5, R5, R4, RZ, 0x3 ;  /* 0x0000000405057211 */ /* 0x000fc400078f18ff */
[----:B-----5:R-:W-:Y:S02]  /*04c0*/  ISETP.NE.OR P0, PT, R0, RZ, !P0 ;  /* 0x000000ff0000720c */ /* 0x020fe40004705670 */
[--C-:B------:R-:W-:Y:S02]  /*04d0*/  SHF.R.S32.HI R0, RZ, 0x3, R5.reuse ;  /* 0x00000003ff007819 */ /* 0x100fe40000011405 */
[----:B------:R-:W-:Y:S02]  /*04e0*/  SHF.R.S32.HI R5, RZ, 0x1f, R5 ;  /* 0x0000001fff057819 */ /* 0x000fe40000011405 */
[----:B0-----:R-:W-:Y:S02]  /*04f0*/  I2FP.F32.U32 R7, UR9 ;  /* 0x0000000900077c45 */ /* 0x001fe40008201000 */
[----:B------:R-:W-:-:S03]  /*0500*/  LEA.HI R5, R5, R0, RZ, 0x2 ;  /* 0x0000000005057211 */ /* 0x000fc600078f10ff */
[----:B------:R-:W-:Y:S01]  /*0510*/  FMUL R7, R7, UR4 ;  /* 0x0000000407077c20 */ /* 0x000fe20008400000 */
[----:B------:R-:W-:Y:S01]  /*0520*/  LOP3.LUT R5, R5, 0xfffffffc, RZ, 0xc0, !PT ;  /* 0xfffffffc05057812 */ /* 0x000fe200078ec0ff */
[----:B------:R-:W-:Y:S01]  /*0530*/  VOTEU.ALL UP0, P0 ;  /* 0x00000000003f7886 */ /* 0x000fe20000000000 */
[----:B------:R-:W-:Y:S01]  /*0540*/  ULDC UR4, c[0x0][0x154] ;  /* 0x0000550000047ab9 */ /* 0x000fe20000000800 */
[----:B------:R-:W-:Y:S02]  /*0550*/  VOTEU.ALL UP1, P0 ;  /* 0x00000000003f7886 */ /* 0x000fe40000020000 */
[----:B------:R-:W0:Y:S01]  /*0560*/  F2I.U32.TRUNC.NTZ R7, R7 ;  /* 0x0000000700077305 */ /* 0x000e22000020f000 */
[----:B------:R-:W-:Y:S01]  /*0570*/  IMAD.IADD R5, R0, 0x1, -R5 ;  /* 0x0000000100057824 */ /* 0x000fe200078e0a05 */
[----:B------:R-:W5:Y:S01]  /*0580*/  @!UP0 S2UR UR7, SR_CgaCtaId ;  /* 0x00000000000789c3 */ /* 0x000f620000008800 */
[----:B------:R-:W-:Y:S02]  /*0590*/  @!UP0 UMOV UR6, 0x400 ;  /* 0x0000040000068882 */ /* 0x000fe40000000000 */
[----:B------:R-:W-:Y:S01]  /*05a0*/  IMAD R5, R6, 0x4, R5 ;  /* 0x0000000406057824 */ /* 0x000fe200078e0205 */
[----:B--2---:R-:W-:-:S04]  /*05b0*/  I2FP.F32.U32 R6, R2 ;  /* 0x0000000200067245 */ /* 0x004fc80000201000 */
[----:B------:R-:W-:Y:S01]  /*05c0*/  LEA.HI R0, R5, R5, RZ, 0x1 ;  /* 0x0000000505007211 */ /* 0x000fe200078f08ff */
[----:B------:R-:W-:Y:S01]  /*05d0*/  FMUL R6, R6, UR4 ;  /* 0x0000000406067c20 */ /* 0x000fe20008400000 */
[----:B------:R-:W-:Y:S02]  /*05e0*/  UMOV UR4, 0x20 ;  /* 0x0000002000047882 */ /* 0x000fe40000000000 */
[----:B------:R-:W-:Y:S01]  /*05f0*/  LOP3.LUT R0, R0, 0xfffffffe, RZ, 0xc0, !PT ;  /* 0xfffffffe00007812 */ /* 0x000fe200078ec0ff */
[----:B0-----:R-:W-:Y:S01]  /*0600*/  IMAD.MOV R11, RZ, RZ, -R7 ;  /* 0x000000ffff0b7224 */ /* 0x001fe200078e0a07 */
[----:B------:R-:W-:-:S04]  /*0610*/  @!UP0 UIADD3 UR4, -UR4, 0x100000, URZ ;  /* 0x0010000004048890 */ /* 0x000fc8000fffe13f */
[----:B------:R-:W-:Y:S02]  /*0620*/  @!UP0 USHF.L.U32 UR5, UR4, 0xb, URZ ;  /* 0x0000000b04058899 */ /* 0x000fe4000800063f */
[----:B------:R-:W-:Y:S01]  /*0630*/  @!UP0 USHF.L.U32 UR4, UR4, 0x1, URZ ;  /* 0x0000000104048899 */ /* 0x000fe2000800063f */
[----:B------:R-:W0:Y:S01]  /*0640*/  F2I.U32.TRUNC.NTZ R6, R6 ;  /* 0x0000000600067305 */ /* 0x000e22000020f000 */
[----:B------:R-:W2:Y:S01]  /*0650*/  LDC R7, c[0x0][0x140] ;  /* 0x00005000ff077b82 */ /* 0x000ea20000000800 */
[----:B-1----:R-:W-:Y:S02]  /*0660*/  IMAD R11, R8, R11, UR9 ;  /* 0x00000009080b7e24 */ /* 0x002fe4000f8e020b */
[----:B------:R-:W-:-:S05]  /*0670*/  IMAD.IADD R0, R5, 0x1, -R0 ;  /* 0x0000000105007824 */ /* 0x000fca00078e0a00 */
[----:B------:R-:W-:Y:S01]  /*0680*/  ISETP.NE.AND P2, PT, R0, R11, PT ;  /* 0x0000000b0000720c */ /* 0x000fe20003f45270 */
[C---:B------:R-:W-:Y:S01]  /*0690*/  IMAD.SHL.U32 R0, R5.reuse, 0x4, RZ ;  /* 0x0000000405007824 */ /* 0x040fe200078e00ff */
[----:B-----5:R-:W-:Y:S01]  /*06a0*/  @!UP0 ULEA UR6, UR7, UR6, 0x18 ;  /* 0x0000000607068291 */ /* 0x020fe2000f8ec03f */
[----:B------:R-:W-:Y:S01]  /*06b0*/  VOTEU.ALL UP0, P0 ;  /* 0x00000000003f7886 */ /* 0x000fe20000000000 */
[----:B------:R-:W-:Y:S01]  /*06c0*/  LOP3.LUT P0, RZ, R4, 0x7, RZ, 0xc0, !PT ;  /* 0x0000000704ff7812 */ /* 0x000fe2000780c0ff */
[----:B0-----:R-:W-:Y:S01]  /*06d0*/  IMAD.MOV R12, RZ, RZ, -R6 ;  /* 0x000000ffff0c7224 */ /* 0x001fe200078e0a06 */
[----:B------:R-:W-:-:S03]  /*06e0*/  LOP3.LUT R9, R5, 0xc, R0, 0x78, !PT ;  /* 0x0000000c05097812 */ /* 0x000fc600078e7800 */
[----:B---3--:R-:W-:Y:S01]  /*06f0*/  IMAD R5, R13, R12, R2 ;  /* 0x0000000c0d057224 */ /* 0x008fe200078e0202 */
[C---:B------:R-:W-:Y:S01]  /*0700*/  ISETP.LT.U32.AND P0, PT, R9.reuse, 0x2, !P0 ;  /* 0x000000020900780c */ /* 0x040fe20004701070 */
[----:B------:R0:W-:Y:S02]  /*0710*/  STL [R1+0x454], R9 ;  /* 0x0004540901007387 */ /* 0x0001e40000100800 */
[----:B------:R-:W-:Y:S02]  /*0720*/  @P2 LEA.HI R0, R9, R9, RZ, 0x1 ;  /* 0x0000000909002211 */ /* 0x000fe400078f08ff */
[----:B------:R-:W1:Y:S02]  /*0730*/  FENCE.VIEW.ASYNC.S ;  /* 0x00000000000073c6 */ /* 0x000e640000000000 */
[----:B-1----:R0:W1:Y:S01]  /*0740*/  @!UP0 SYNCS.EXCH.64 URZ, [UR6+0x40], UR4 ;  /* 0x00004004063f85b2 */ /* 0x0020620008000100 */
[----:B--2---:R-:W-:Y:S02]  /*0750*/  ISETP.EQ.U32.AND P5, PT, R7, 0x1, PT ;  /* 0x000000010700780c */ /* 0x004fe40003fa2070 */
[----:B------:R-:W-:-:S04]  /*0760*/  @P2 SHF.R.S32.HI R0, RZ, 0x1, R0 ;  /* 0x00000001ff002819 */ /* 0x000fc80000011400 */
[----:B------:R-:W-:Y:S01]  /*0770*/  @P2 ISETP.NE.AND P3, PT, R0, R5, PT ;  /* 0x000000050000220c */ /* 0x000fe20003f65270 */
[----:B------:R-:W-:Y:S01]  /*0780*/  IMAD.MOV.U32 R0, RZ, RZ, 0x1 ;  /* 0x00000001ff007424 */ /* 0x000fe200078e00ff */
[----:B------:R-:W-:Y:S02]  /*0790*/  SEL R5, RZ, 0x1, !P0 ;  /* 0x00000001ff057807 */ /* 0x000fe40004000000 */
[----:B------:R-:W-:-:S04]  /*07a0*/  @P2 SEL R0, RZ, 0x1, P3 ;  /* 0x00000001ff002807 */ /* 0x000fc80001800000 */
[----:B------:R-:W-:Y:S01]  /*07b0*/  LOP3.LUT R0, R0, R5, RZ, 0xc0, !PT ;  /* 0x0000000500007212 */ /* 0x000fe200078ec0ff */
[----:B------:R0:W2:Y:S01]  /*07c0*/  @!UP1 SYNCS.EXCH.64 URZ, [UR6+0x48], UR4 ;  /* 0x00004804063f95b2 */ /* 0x0000a20008000100 */
[----:B------:R-:W-:-:S03]  /*07d0*/  NOP ;  /* 0x0000000000007918 */ /* 0x000fc60000000000 */
[----:B------:R0:W-:Y:S01]  /*07e0*/  STL [R1+0x450], R0 ;  /* 0x0004500001007387 */ /* 0x0001e20000100800 */
[----:B-1----:R-:W-:Y:S05]  /*07f0*/  @!P5 BRA `(.L_x_3) ;  /* 0x000000000008d947 */ /* 0x002fea0003800000 */
[----:B--2-4-:R-:W-:Y:S01]  /*0800*/  UCGABAR_ARV ;  /* 0x00000000000079c7 */ /* 0x014fe20008000000 */
[----:B------:R-:W-:Y:S05]  /*0810*/  BRA `(.L_x_4) ;  /* 0x0000000000047947 */ /* 0x000fea0003800000 */
.L_x_3:
[----:B--2-4-:R-:W-:Y:S01]  /*0820*/  NOP ;  /* 0x0000000000007918 */ /* 0x014fe20000000000 */
.L_x_4:
[----:B0-----:R-:W0:Y:S01]  /*0830*/  LDC R0, c[0x0][0x65c] ;  /* 0x00019700ff007b82 */ /* 0x001e220000000800 */
[----:B------:R-:W-:Y:S02]  /*0840*/  IMAD.U32 R4, RZ, RZ, UR9 ;  /* 0x00000009ff047e24 */ /* 0x000fe4000f8e00ff */
[----:B------:R-:W-:Y:S01]  /*0850*/  IMAD.MOV.U32 R5, RZ, RZ, RZ ;  /* 0x000000ffff057224 */ /* 0x000fe200078e00ff */
[----:B0-----:R-:W-:-:S13]  /*0860*/  ISETP.NE.AND P4, PT, R0, 0x1, PT ;  /* 0x000000010000780c */ /* 0x001fda0003f85270 */
[----:B------:R-:W0:Y:S01]  /*0870*/  @P4 LDC R7, c[0x0][0x10] ;  /* 0x00000400ff074b82 */ /* 0x000e220000000800 */
[----:B------:R-:W-:Y:S02]  /*0880*/  @P4 IMAD.MOV.U32 R3, RZ, RZ, RZ ;  /* 0x000000ffff034224 */ /* 0x000fe400078e00ff */
[----:B------:R-:W-:-:S05]  /*0890*/  @P4 IMAD.MOV.U32 R15, RZ, RZ, RZ ;  /* 0x000000ffff0f4224 */ /* 0x000fca00078e00ff */
[----:B------:R-:W1:Y:S01]  /*08a0*/  @!P4 LDC R9, c[0x0][0xc] ;  /* 0x00000300ff09cb82 */ /* 0x000e620000000800 */
[----:B0-----:R-:W-:-:S04]  /*08b0*/  @P4 IMAD.WIDE.U32 R6, R7, UR9, R2 ;  /* 0x0000000907064c25 */ /* 0x001fc8000f8e0002 */
[----:B------:R-:W-:Y:S02]  /*08c0*/  @P4 IMAD.MOV.U32 R8, RZ, RZ, R6 ;  /* 0x000000ffff084224 */ /* 0x000fe400078e0006 */
[----:B------:R-:W-:Y:S02]  /*08d0*/  @P4 IMAD.IADD R16, R7, 0x1, R15 ;  /* 0x0000000107104824 */ /* 0x000fe400078e020f */
[----:B-1----:R-:W-:-:S04]  /*08e0*/  @!P4 IMAD.WIDE.U32 R4, R2, R9, R4 ;  /* 0x000000090204c225 */ /* 0x002fc800078e0004 */
[----:B------:R-:W-:Y:S02]  /*08f0*/  @!P4 IMAD.MOV.U32 R8, RZ, RZ, R4 ;  /* 0x000000ffff08c224 */ /* 0x000fe400078e0004 */
[----:B------:R-:W-:-:S03]  /*0900*/  @!P4 IMAD.MOV.U32 R16, RZ, RZ, R5 ;  /* 0x000000ffff10c224 */ /* 0x000fc600078e0005 */
[----:B------:R0:W-:Y:S04]  /*0910*/  STL [R1+0x45c], R8 ;  /* 0x00045c0801007387 */ /* 0x0001e80000100800 */
[----:B------:R0:W-:Y:S01]  /*0920*/  STL [R1+0x458], R16 ;  /* 0x0004581001007387 */ /* 0x0001e20000100800 */
[----:B------:R-:W-:Y:S05]  /*0930*/  @!P5 BRA `(.L_x_5) ;  /* 0x00000000000cd947 */ /* 0x000fea0003800000 */
[----:B------:R-:W-:Y:S01]  /*0940*/  UCGABAR_WAIT ;  /* 0x0000000000007dc7 */ /* 0x000fe20008000000 */
[----:B------:R-:W-:Y:S01]  /*0950*/  CCTL.IVALL ;  /* 0x00000000ff00798f */ /* 0x000fe20002000000 */
[----:B------:R-:W-:Y:S05]  /*0960*/  BRA `(.L_x_6) ;  /* 0x0000000000047947 */ /* 0x000fea0003800000 */
.L_x_5:
[----:B------:R-:W-:Y:S06]  /*0970*/  BAR.SYNC.DEFER_BLOCKING 0x0 ;  /* 0x0000000000007b1d */ /* 0x000fec0000010000 */
.L_x_6:
[----:B------:R-:W-:Y:S05]  /*0980*/  @!P1 BRA `(.L_x_7) ;  /* 0x0000027c000c9947 */ /* 0x000fea0003800000 */
[----:B------:R-:W-:-:S06]  /*0990*/  UISETP.GT.U32.AND UP0, UPT, UR10, 0x1, UPT ;  /* 0x000000010a00788c */ /* 0x000fcc000bf04070 */
[----:B------:R-:W-:-:S13]  /*09a0*/  PLOP3.LUT P0, PT, PT, PT, UP0, 0x80, 0x0 ;  /* 0x000000000000781c */ /* 0x000fda0003f0f008 */
[----:B------:R-:W-:Y:S05]  /*09b0*/  @P0 EXIT ;  /* 0x000000000000094d */ /* 0x000fea0003800000 */
[----:B------:R-:W-:Y:S01]  /*09c0*/  IMAD.MOV.U32 R5, RZ, RZ, -0x1 ;  /* 0xffffffffff057424 */ /* 0x000fe200078e00ff */
[----:B------:R-:W-:Y:S01]  /*09d0*/  ULDC.64 UR4, c[0x0][0x650] ;  /* 0x0001940000047ab9 */ /* 0x000fe20000000a00 */
[----:B------:R-:W-:Y:S01]  /*09e0*/  IMAD.MOV.U32 R4, RZ, RZ, -0x1 ;  /* 0xffffffffff047424 */ /* 0x000fe200078e00ff */
[----:B------:R-:W-:Y:S01]  /*09f0*/  ISETP.GE.U32.AND P0, PT, R8, UR4, PT ;  /* 0x0000000408007c0c */ /* 0x000fe2000bf06070 */
[----:B------:R-:W-:Y:S01]  /*0a00*/  UMOV UR9, 0xffffffff ;  /* 0xffffffff00097882 */ /* 0x000fe20000000000 */
[----:B------:R1:W-:Y:S01]  /*0a10*/  STL [R1+0x464], R5 ;  /* 0x0004640501007387 */ /* 0x0003e20000100800 */
[----:B------:R-:W-:Y:S02]  /*0a20*/  PRMT R0, RZ, 0x7610, R0 ;  /* 0x00007610ff007816 */ /* 0x000fe40000000000 */
[----:B------:R-:W-:Y:S01]  /*0a30*/  ISETP.GE.U32.AND.EX P0, PT, R16, UR5, PT, P0 ;  /* 0x0000000510007c0c */ /* 0x000fe2000bf06100 */
[----:B------:R1:W-:-:S12]  /*0a40*/  STL [R1+0x460], R4 ;  /* 0x0004600401007387 */ /* 0x0003d80000100800 */
[----:B-1----:R-:W-:Y:S05]  /*0a50*/  @P0 BRA `(.L_x_8) ;  /* 0x00000004003c0947 */ /* 0x002fea0003800000 */
[----:B------:R-:W-:Y:S01]  /*0a60*/  ULDC.64 UR14, c[0x0][0x628] ;  /* 0x00018a00000e7ab9 */ /* 0x000fe20000000a00 */
[----:B------:R-:W1:Y:S01]  /*0a70*/  LDC.64 R6, c[0x0][0x620] ;  /* 0x00018800ff067b82 */ /* 0x000e620000000a00 */
[----:B------:R-:W-:Y:S01]  /*0a80*/  ISETP.NE.U32.AND P0, PT, RZ, UR14, PT ;  /* 0x0000000eff007c0c */ /* 0x000fe2000bf05070 */
[----:B------:R-:W-:Y:S01]  /*0a90*/  ULDC UR11, c[0x0][0x630] ;  /* 0x00018c00000b7ab9 */ /* 0x000fe20000000800 */
[----:B------:R-:W-:Y:S02]  /*0aa0*/  R2UR UR4, R8 ;  /* 0x00000000080472ca */ /* 0x000fe400000e0000 */
[----:B------:R-:W-:Y:S02]  /*0ab0*/  ISETP.NE.AND.EX P0, PT, RZ, UR15, PT, P0 ;  /* 0x0000000fff007c0c */ /* 0x000fe4000bf05300 */
[----:B------:R-:W-:-:S11]  /*0ac0*/  R2UR UR5, R16 ;  /* 0x00000000100572ca */ /* 0x000fd600000e0000 */
[----:B------:R-:W-:Y:S05]  /*0ad0*/  @!P0 BRA `(.L_x_9) ;  /* 0x0000000000308947 */ /* 0x000fea0003800000 */
[----:B------:R-:W-:Y:S01]  /*0ae0*/  R2UR UR4, R8 ;  /* 0x00000000080472ca */ /* 0x000fe200000e0000 */
[----:B------:R-:W-:Y:S01]  /*0af0*/  ULDC UR8, c[0x0][0x634] ;  /* 0x00018d0000087ab9 */ /* 0x000fe20000000800 */
[----:B------:R-:W-:-:S11]  /*0b00*/  R2UR UR10, R16 ;  /* 0x00000000100a72ca */ /* 0x000fd600000e0000 */
[----:B------:R-:W-:-:S04]  /*0b10*/  UIADD3 UR8, UP0, UR4, UR8, URZ ;  /* 0x0000000804087290 */ /* 0x000fc8000ff1e03f */
[----:B------:R-:W-:-:S04]  /*0b20*/  UIADD3.X UR10, URZ, UR10, URZ, UP0, !UPT ;  /* 0x0000000a3f0a7290 */ /* 0x000fc800087fe43f */
[----:B------:R-:W-:-:S04]  /*0b30*/  UIMAD.WIDE.U32 UR4, UR10, UR14, URZ ;  /* 0x0000000e0a0472a5 */ /* 0x000fc8000f8e003f */
[----:B------:R-:W-:Y:S02]  /*0b40*/  UIMAD.WIDE.U32 UR6, UP0, UR8, UR15, UR4 ;  /* 0x0000000f080672a5 */ /* 0x000fe4000f800004 */
[----:B------:R-:W-:Y:S02]  /*0b50*/  UIMAD.WIDE.U32 UR4, UR8, UR14, URZ ;  /* 0x0000000e080472a5 */ /* 0x000fe4000f8e003f */
[----:B------:R-:W-:Y:S02]  /*0b60*/  UIADD3.X UR9, URZ, URZ, URZ, UP0, !UPT ;  /* 0x0000003f3f097290 */ /* 0x000fe400087fe43f */
[----:B------:R-:W-:Y:S01]  /*0b70*/  UIADD3 URZ, UP0, UR5, UR6, URZ ;  /* 0x00000006053f7290 */ /* 0x000fe2000ff1e03f */
[----:B------:R-:W-:-:S03]  /*0b80*/  UMOV UR8, UR7 ;  /* 0x0000000700087c82 */ /* 0x000fc60008000000 */
[----:B------:R-:W-:-:S12]  /*0b90*/  UIMAD.WIDE.U32.X UR4, UR10, UR15, UR8, UP0 ;  /* 0x0000000f0a0472a5 */ /* 0x000fd800080e0408 */
.L_x_9:
[----:B------:R-:W-:Y:S01]  /*0ba0*/  USHF.R.U64 UR9, UR4, UR11, UR5 ;  /* 0x0000000b04097299 */ /* 0x000fe20008001205 */
[----:B------:R-:W2:Y:S01]  /*0bb0*/  LDC.64 R20, c[0x0][0x640] ;  /* 0x00019000ff147b82 */ /* 0x000ea20000000a00 */
[----:B------:R-:W-:Y:S01]  /*0bc0*/  USHF.R.U32.HI UR4, URZ, UR11, UR5 ;  /* 0x0000000b3f047299 */ /* 0x000fe20008011605 */
[----:B------:R-:W-:Y:S02]  /*0bd0*/  IMAD.MOV.U32 R4, RZ, RZ, R8 ;  /* 0x000000ffff047224 */ /* 0x000fe400078e0008 */
[----:B------:R-:W-:Y:S01]  /*0be0*/  IMAD R12, R13, R12, R2 ;  /* 0x0000000c0d0c7224 */ /* 0x000fe200078e0202 */
[----:B------:R-:W-:Y:S01]  /*0bf0*/  IADD3 R3, P0, RZ, -UR9, RZ ;  /* 0x80000009ff037c10 */ /* 0x000fe2000ff1e0ff */
[----:B------:R-:W-:Y:S02]  /*0c00*/  IMAD.MOV.U32 R13, RZ, RZ, 0x1 ;  /* 0x00000001ff0d7424 */ /* 0x000fe400078e00ff */
[----:B------:R-:W3:Y:S02]  /*0c10*/  LDC R10, c[0x0][0x618] ;  /* 0x00018600ff0a7b82 */ /* 0x000ee40000000800 */
[----:B------:R-:W-:-:S04]  /*0c20*/  IMAD.X R5, RZ, RZ, ~UR4, P0 ;  /* 0x80000004ff057e24 */ /* 0x000fc800080e06ff */
[-C--:B-1----:R-:W-:Y:S02]  /*0c30*/  IMAD R0, R5, R6.reuse, RZ ;  /* 0x0000000605007224 */ /* 0x082fe400078e02ff */
[----:B------:R-:W1:Y:S01]  /*0c40*/  LDC R14, c[0x0][0x608] ;  /* 0x00018200ff0e7b82 */ /* 0x000e620000000800 */
[----:B------:R-:W-:Y:S02]  /*0c50*/  IMAD.MOV.U32 R5, RZ, RZ, R16 ;  /* 0x000000ffff057224 */ /* 0x000fe400078e0010 */
[----:B------:R-:W-:-:S05]  /*0c60*/  IMAD.WIDE.U32 R4, R3, R6, R4 ;  /* 0x0000000603047225 */ /* 0x000fca00078e0004 */
[----:B------:R-:W4:Y:S01]  /*0c70*/  LDC R18, c[0x0][0x658] ;  /* 0x00019600ff127b82 */ /* 0x000f220000000800 */
[----:B------:R-:W-:Y:S01]  /*0c80*/  IMAD R3, R3, R7, R0 ;  /* 0x0000000703037224 */ /* 0x000fe200078e0200 */
[----:B--2---:R-:W-:-:S03]  /*0c90*/  ISETP.NE.U32.AND P0, PT, R20, RZ, PT ;  /* 0x000000ff1400720c */ /* 0x004fc60003f05070 */
[----:B------:R-:W-:Y:S01]  /*0ca0*/  IMAD.IADD R3, R5, 0x1, R3 ;  /* 0x0000000105037824 */ /* 0x000fe200078e0203 */
[----:B------:R-:W-:Y:S01]  /*0cb0*/  ISETP.NE.AND.EX P0, PT, R21, RZ, PT, P0 ;  /* 0x000000ff1500720c */ /* 0x000fe20003f05300 */
[----:B------:R-:W-:Y:S01]  /*0cc0*/  IMAD.MOV.U32 R5, RZ, RZ, -0x1 ;  /* 0xffffffffff057424 */ /* 0x000fe200078e00ff */
[----:B0-----:R-:W0:Y:S02]  /*0cd0*/  LDC R16, c[0x0][0x600] ;  /* 0x00018000ff107b82 */ /* 0x001e240000000800 */
[-CC-:B---3--:R-:W-:Y:S02]  /*0ce0*/  SHF.R.U64 R8, R4, R10.reuse, R3.reuse ;  /* 0x0000000a04087219 */ /* 0x188fe40000001203 */
[----:B------:R-:W-:-:S04]  /*0cf0*/  SHF.R.U32.HI R3, RZ, R10, R3 ;  /* 0x0000000aff037219 */ /* 0x000fc80000011603 */
[----:B------:R-:W2:Y:S01]  /*0d00*/  LDC R15, c[0x0][0x648] ;  /* 0x00019200ff0f7b82 */ /* 0x000ea20000000800 */
[-CC-:B-1----:R-:W-:Y:S02]  /*0d10*/  SHF.R.U64 R23, R8, R14.reuse, R3.reuse ;  /* 0x0000000e08177219 */ /* 0x182fe40000001203 */
[----:B------:R-:W-:-:S05]  /*0d20*/  SHF.R.U32.HI R3, RZ, R14, R3 ;  /* 0x0000000eff037219 */ /* 0x000fca0000011603 */
[----:B------:R-:W1:Y:S01]  /*0d30*/  LDC R17, c[0x0][0x638] ;  /* 0x00018e00ff117b82 */ /* 0x000e620000000800 */
[-CC-:B----4-:R-:W-:Y:S02]  /*0d40*/  SHF.R.U64 R10, R23, R18.reuse, R3.reuse ;  /* 0x00000012170a7219 */ /* 0x190fe40000001203 */
[-C--:B------:R-:W-:Y:S02]  /*0d50*/  SHF.L.U32 R0, R5, R18.reuse, RZ ;  /* 0x0000001205007219 */ /* 0x080fe400000006ff */
[----:B------:R-:W-:Y:S01]  /*0d60*/  SHF.R.U32.HI R3, RZ, R18, R3 ;  /* 0x00000012ff037219 */ /* 0x000fe20000011603 */
[----:B------:R-:W-:Y:S01]  /*0d70*/  IMAD.MOV.U32 R2, RZ, RZ, R10 ;  /* 0x000000ffff027224 */ /* 0x000fe200078e000a */
[----:B------:R-:W-:Y:S01]  /*0d80*/  LOP3.LUT R0, RZ, R0, RZ, 0x33, !PT ;  /* 0x00000000ff007212 */ /* 0x000fe200078e33ff */
[----:B------:R-:W3:Y:S01]  /*0d90*/  LDC R19, c[0x0][0x610] ;  /* 0x00018400ff137b82 */ /* 0x000ee20000000800 */
[----:B------:R-:W-:Y:S05]  /*0da0*/  @!P0 BRA `(.L_x_10) ;  /* 0x0000000000288947 */ /* 0x000fea0003800000 */
[----:B------:R-:W4:Y:S02]  /*0db0*/  LDC R7, c[0x0][0x64c] ;  /* 0x00019300ff077b82 */ /* 0x000f240000000800 */
[----:B----4-:R-:W-:-:S05]  /*0dc0*/  IADD3 R7, P0, R10, R7, RZ ;  /* 0x000000070a077210 */ /* 0x010fca0007f1e0ff */
[----:B------:R-:W-:-:S04]  /*0dd0*/  IMAD.X R9, RZ, RZ, R3, P0 ;  /* 0x000000ffff097224 */ /* 0x000fc800000e0603 */
[----:B------:R-:W-:-:S04]  /*0de0*/  IMAD.WIDE.U32 R2, R9, R20, RZ ;  /* 0x0000001409027225 */ /* 0x000fc800078e00ff */
[----:B------:R-:W-:-:S04]  /*0df0*/  IMAD.WIDE.U32 R4, P0, R7, R21, R2 ;  /* 0x0000001507047225 */ /* 0x000fc80007800002 */
[----:B------:R-:W-:-:S04]  /*0e00*/  IMAD.WIDE.U32 R2, R7, R20, RZ ;  /* 0x0000001407027225 */ /* 0x000fc800078e00ff */
[----:B------:R-:W-:Y:S01]  /*0e10*/  IMAD.X R7, RZ, RZ, RZ, P0 ;  /* 0x000000ffff077224 */ /* 0x000fe200000e06ff */
[----:B------:R-:W-:Y:S01]  /*0e20*/  IADD3 RZ, P0, R3, R4, RZ ;  /* 0x0000000403ff7210 */ /* 0x000fe20007f1e0ff */
[----:B------:R-:W-:-:S04]  /*0e30*/  IMAD.MOV.U32 R6, RZ, RZ, R5 ;  /* 0x000000ffff067224 */ /* 0x000fc800078e0005 */
[----:B------:R-:W-:-:S08]  /*0e40*/  IMAD.WIDE.U32.X R2, R9, R21, R6, P0 ;  /* 0x0000001509027225 */ /* 0x000fd000000e0406 */
.L_x_10:
[----:B--2---:R-:W-:Y:S01]  /*0e50*/  SHF.R.U64 R4, R2, R15, R3 ;  /* 0x0000000f02047219 */ /* 0x004fe20000001203 */
[----:B0-----:R-:W-:Y:S01]  /*0e60*/  VIADD R5, R16, 0xffffffff ;  /* 0xffffffff10057836 */ /* 0x001fe20000000000 */
[----:B------:R-:W-:Y:S02]  /*0e70*/  SHF.L.U32 R2, R13, R18, RZ ;  /* 0x000000120d027219 */ /* 0x000fe400000006ff */
[----:B------:R-:W-:Y:S01]  /*0e80*/  LOP3.LUT R3, R23, R0, RZ, 0xc0, !PT ;  /* 0x0000000017037212 */ /* 0x000fe200078ec0ff */
[----:B------:R-:W-:Y:S01]  /*0e90*/  IMAD.MOV R6, RZ, RZ, -R4 ;  /* 0x000000ffff067224 */ /* 0x000fe200078e0a04 */
[----:B------:R-:W-:Y:S02]  /*0ea0*/  SEL R0, R11, R12, !P4 ;  /* 0x0000000c0b007207 */ /* 0x000fe40006000000 */
[----:B------:R-:W-:Y:S01]  /*0eb0*/  LOP3.LUT R5, R8, R5, RZ, 0xc0, !PT ;  /* 0x0000000508057212 */ /* 0x000fe200078ec0ff */
[----:B------:R-:W-:Y:S02]  /*0ec0*/  IMAD R7, R2, R4, R3 ;  /* 0x0000000402077224 */ /* 0x000fe400078e0203 */
[----:B-1----:R-:W-:-:S02]  /*0ed0*/  IMAD R3, R6, R17, R10 ;  /* 0x0000001106037224 */ /* 0x002fc400078e020a */
[----:B---3--:R-:W-:Y:S02]  /*0ee0*/  IMAD R2, R7, R19, R0 ;  /* 0x0000001307027224 */ /* 0x008fe400078e0200 */
[----:B------:R-:W-:Y:S02]  /*0ef0*/  IMAD R3, R3, R16, R5 ;  /* 0x0000001003037224 */ /* 0x000fe400078e0205 */
[----:B------:R-:W-:-:S03]  /*0f00*/  IMAD.MOV.U32 R0, RZ, RZ, 0x1 ;  /* 0x00000001ff007424 */ /* 0x000fc600078e00ff */
[----:B------:R-:W-:Y:S02]  /*0f10*/  SEL R4, R3, R2, !P4 ;  /* 0x0000000203047207 */ /* 0x000fe40006000000 */
[----:B------:R-:W-:-:S03]  /*0f20*/  SEL R2, R2, R3, !P4 ;  /* 0x0000000302027207 */ /* 0x000fc60006000000 */
[----:B------:R1:W-:Y:S04]  /*0f30*/  STL [R1+0x460], R4 ;  /* 0x0004600401007387 */ /* 0x0003e80000100800 */
[----:B------:R1:W-:Y:S02]  /*0f40*/  STL [R1+0x464], R2 ;  /* 0x0004640201007387 */ /* 0x0003e40000100800 */
.L_x_8:
[----:B------:R-:W-:-:S08]  /*0f50*/  NOP ;  /* 0x0000000000007918 */ /* 0x000fd00000000000 */
[----:B------:R-:W2:Y:S02]  /*0f60*/  USETMAXREG.TRY_ALLOC.CTAPOOL UP0, 0xf0 ;  /* 0x000000f0000079c8 */ /* 0x000ea40008000600 */
[----:B--2---:R-:W-:-:S13]  /*0f70*/  PLOP3.LUT P0, PT, PT, PT, UP0, 0x80, 0x0 ;  /* 0x000000000000781c */ /* 0x004fda0003f0f008 */
[----:B------:R-:W-:Y:S05]  /*0f80*/  @!P0 BRA `(.L_x_8) ;  /* 0xfffffffc00f08947 */ /* 0x000fea000383ffff */
[----:B------:R-:W-:Y:S01]  /*0f90*/  ULDC.64 UR4, c[0x0][0x598] ;  /* 0x0001660000047ab9 */ /* 0x000fe20000000a00 */
[----:B------:R-:W-:Y:S01]  /*0fa0*/  ULDC.64 UR14, c[0x0][0x208] ;  /* 0x00008200000e7ab9 */ /* 0x000fe20000000a00 */
[----:B------:R-:W-:-:S04]  /*0fb0*/  ISETP.NE.U32.AND P0, PT, RZ, UR4, PT ;  /* 0x00000004ff007c0c */ /* 0x000fc8000bf05070 */
[----:B------:R-:W-:-:S13]  /*0fc0*/  ISETP.NE.AND.EX P0, PT, RZ, UR5, PT, P0 ;  /* 0x00000005ff007c0c */ /* 0x000fda000bf05300 */
[----:B------:R-:W-:Y:S05]  /*0fd0*/  @!P0 BRA `(.L_x_11) ;  /* 0x0000000000208947 */ /* 0x000fea0003800000 */
[----:B-1----:R-:W1:Y:S02]  /*0fe0*/  LDC.64 R2, c[0x0][0x598] ;  /* 0x00016600ff027b82 */ /* 0x002e640000000a00 */
[----:B-1----:R-:W2:Y:S02]  /*0ff0*/  LDG.E.64 R2, desc[UR14][R2.64] ;  /* 0x0000000e02027981 */ /* 0x002ea4000c1e1b00 */
[----:B--2---:R-:W-:-:S04]  /*1000*/  ISETP.NE.U32.AND P0, PT, R2, RZ, PT ;  /* 0x000000ff0200720c */ /* 0x004fc80003f05070 */
[----:B------:R-:W-:-:S13]  /*1010*/  ISETP.NE.AND.EX P0, PT, R3, RZ, PT, P0 ;  /* 0x000000ff0300720c */ /* 0x000fda0003f05300 */
[----:B------:R-:W-:Y:S05]  /*1020*/  @!P0 BRA `(.L_x_11) ;  /* 0x00000000000c8947 */ /* 0x000fea0003800000 */
[----:B------:R-:W2:Y:S02]  /*1030*/  LD.E R2, desc[UR14][R2.64] ;  /* 0x0000000e02027980 */ /* 0x000ea4000c101900 */
[----:B--2---:R-:W-:Y:S01]  /*1040*/  R2UR UR20, R2 ;  /* 0x00000000021472ca */ /* 0x004fe200000e0000 */
[----:B------:R-:W-:-:S14]  /*1050*/  BRA `(.L_x_12) ;  /* 0x0000000000247947 */ /* 0x000fdc0003800000 */
.L_x_11:
[----:B------:R-:W-:Y:S02]  /*1060*/  ULDC.64 UR4, c[0x0][0x588] ;  /* 0x0001620000047ab9 */ /* 0x000fe40000000a00 */
[----:B------:R-:W-:-:S04]  /*1070*/  ISETP.NE.U32.AND P0, PT, RZ, UR4, PT ;  /* 0x00000004ff007c0c */ /* 0x000fc8000bf05070 */
[----:B------:R-:W-:-:S13]  /*1080*/  ISETP.NE.AND.EX P0, PT, RZ, UR5, PT, P0 ;  /* 0x00000005ff007c0c */ /* 0x000fda000bf05300 */
[----:B------:R-:W-:Y:S05]  /*1090*/  @!P0 BRA `(.L_x_13) ;  /* 0x0000000000108947 */ /* 0x000fea0003800000 */
[----:B-1----:R-:W1:Y:S02]  /*10a0*/  LDC.64 R2, c[0x0][0x588] ;  /* 0x00016200ff027b82 */ /* 0x002e640000000a00 */
[----:B-1----:R-:W2:Y:S02]  /*10b0*/  LDG.E R2, desc[UR14][R2.64] ;  /* 0x0000000e02027981 */ /* 0x002ea4000c1e1900 */
[----:B--2---:R-:W-:Y:S01]  /*10c0*/  R2UR UR20, R2 ;  /* 0x00000000021472ca */ /* 0x004fe200000e0000 */
[----:B------:R-:W-:-:S14]  /*10d0*/  BRA `(.L_x_12) ;  /* 0x0000000000047947 */ /* 0x000fdc0003800000 */
.L_x_13:
[----:B------:R-:W-:-:S05]  /*10e0*/  ULDC UR20, c[0x0][0x580] ;  /* 0x0001600000147ab9 */ /* 0x000fca0000000800 */
.L_x_12:
[----:B------:R-:W-:Y:S02]  /*10f0*/  ULDC.64 UR4, c[0x0][0x5a0] ;  /* 0x0001680000047ab9 */ /* 0x000fe40000000a00 */
        /* <DEDUP_REMOVED lines=11> */
.L_x_14:
        /* <DEDUP_REMOVED lines=8> */
.L_x_16:
[----:B------:R-:W-:-:S05]  /*1230*/  ULDC UR21, c[0x0][0x584] ;  /* 0x0001610000157ab9 */ /* 0x000fca0000000800 */
.L_x_15:
[----:B------:R-:W-:-:S13]  /*1240*/  LOP3.LUT P0, RZ, R0, 0xff, RZ, 0xc0, !PT ;  /* 0x000000ff00ff7812 */ /* 0x000fda000780c0ff */
[----:B------:R-:W-:Y:S05]  /*1250*/  @!P0 EXIT ;  /* 0x000000000000894d */ /* 0x000fea0003800000 */
[----:B------:R-:W-:Y:S01]  /*1260*/  ULDC UR4, c[0x0][0x28c] ;  /* 0x0000a30000047ab9 */ /* 0x000fe20000000800 */
[----:B------:R-:W-:Y:S02]  /*1270*/  ULOP3.LUT UR22, UR13, 0x1, URZ, 0xfc, !UPT ;  /* 0x000000010d167892 */ /* 0x000fe4000f8efc3f */
[----:B------:R-:W-:-:S04]  /*1280*/  UIADD3 UR4, UR4, 0x7f, URZ ;  /* 0x0000007f04047890 */ /* 0x000fc8000fffe03f */
[----:B------:R-:W-:-:S04]  /*1290*/  USHF.R.S32.HI UR5, URZ, 0x1f, UR4 ;  /* 0x0000001f3f057899 */ /* 0x000fc80008011404 */
[----:B------:R-:W-:-:S03]  /*12a0*/  ULEA.HI UR5, UR5, UR4, URZ, 0x7 ;  /* 0x0000000405057291 */ /* 0x000fc6000f8f383f */
[----:B------:R-:W-:Y:S01]  /*12b0*/  UMOV UR4, URZ ;  /* 0x0000003f00047c82 */ /* 0x000fe20008000000 */
[----:B------:R-:W-:-:S03]  /*12c0*/  USHF.R.S32.HI UR10, URZ, 0x7, UR5 ;  /* 0x000000073f0a7899 */ /* 0x000fc60008011405 */
[----:B------:R-:W-:-:S09]  /*12d0*/  UMOV UR5, URZ ;  /* 0x0000003f00057c82 */ /* 0x000fd20008000000 */
.L_x_555:
[----:B------:R-:W-:Y:S01]  /*12e0*/  STL [R1+0x44c], RZ ;  /* 0x00044cff01007387 */ /* 0x000fe20000100800 */
[----:B--2---:R-:W2:Y:S01]  /*12f0*/  S2UR UR18, SR_CgaCtaId ;  /* 0x00000000001279c3 */ /* 0x004ea20000008800 */
[----:B------:R-:W-:Y:S01]  /*1300*/  UMOV UR17, 0x400 ;  /* 0x0000040000117882 */ /* 0x000fe20000000000 */
[----:B------:R-:W-:Y:S01]  /*1310*/  UMOV UR6, URZ ;  /* 0x0000003f00067c82 */ /* 0x000fe20008000000 */
[----:B------:R-:W-:Y:S01]  /*1320*/  STL [R1+0x448], RZ ;  /* 0x000448ff01007387 */ /* 0x000fe20000100800 */
[----:B------:R-:W-:Y:S01]  /*1330*/  UMOV UR7, URZ ;  /* 0x0000003f00077c82 */ /* 0x000fe20008000000 */
[----:B------:R-:W-:Y:S01]  /*1340*/  UMOV UR8, URZ ;  /* 0x0000003f00087c82 */ /* 0x000fe20008000000 */
[----:B------:R-:W-:Y:S01]  /*1350*/  UMOV UR23, UR5 ;  /* 0x0000000500177c82 */ /* 0x000fe20008000000 */
[----:B------:R-:W-:Y:S01]  /*1360*/  STL [R1+0x444], RZ ;  /* 0x000444ff01007387 */ /* 0x000fe20000100800 */
[----:B-1----:R-:W1:Y:S01]  /*1370*/  LDC R2, c[0x0][0x28c] ;  /* 0x0000a300ff027b82 */ /* 0x002e620000000800 */
[----:B------:R-:W-:Y:S01]  /*1380*/  UMOV UR24, UR4 ;  /* 0x0000000400187c82 */ /* 0x000fe20008000000 */
[----:B------:R-:W-:Y:S01]  /*1390*/  CS2R R236, SRZ ;  /* 0x0000000000ec7805 */ /* 0x000fe2000001ff00 */
[----:B------:R-:W-:Y:S01]  /*13a0*/  STL [R1+0x440], RZ ;  /* 0x000440ff01007387 */ /* 0x000fe20000100800 */
[----:B------:R-:W-:-:S02]  /*13b0*/  CS2R R234, SRZ ;  /* 0x0000000000ea7805 */ /* 0x000fc4000001ff00 */
[----:B------:R-:W-:Y:S02]  /*13c0*/  CS2R R232, SRZ ;  /* 0x0000000000e87805 */ /* 0x000fe4000001ff00 */
[----:B------:R-:W-:Y:S01]  /*13d0*/  CS2R R230, SRZ ;  /* 0x0000000000e67805 */ /* 0x000fe2000001ff00 */
[----:B------:R-:W-:Y:S01]  /*13e0*/  STL [R1+0x43c], RZ ;  /* 0x00043cff01007387 */ /* 0x000fe20000100800 */
[----:B------:R-:W-:Y:S02]  /*13f0*/  CS2R R228, SRZ ;  /* 0x0000000000e47805 */ /* 0x000fe4000001ff00 */
[----:B------:R-:W-:Y:S02]  /*1400*/  CS2R R226, SRZ ;  /* 0x0000000000e27805 */ /* 0x000fe4000001ff00 */
        /* <DEDUP_REMOVED lines=14> */
[----:B-1----:R-:W-:Y:S02]  /*14f0*/  ISETP.GE.AND P0, PT, R2, 0x1, PT ;  /* 0x000000010200780c */ /* 0x002fe40003f06270 */
        /* <DEDUP_REMOVED lines=40> */
[----:B0-----:R-:W-:Y:S02]  /*1780*/  CS2R R16, SRZ ;  /* 0x0000000000107805 */ /* 0x001fe4000001ff00 */
        /* <DEDUP_REMOVED lines=94> */
[----:B------:R-:W-:-:S03]  /*1d70*/  CS2R R150, SRZ ;  /* 0x0000000000967805 */ /* 0x000fc6000001ff00 */
[----:B------:R-:W-:Y:S04]  /*1d80*/  STL [R1+0x3a0], RZ ;  /* 0x0003a0ff01007387 */ /* 0x000fe80000100800 */
        /* <DEDUP_REMOVED lines=104> */
[----:B------:R-:W-:Y:S04]  /*2410*/  STL [R1], RZ ;  /* 0x000000ff01007387 */ /* 0x000fe80000100800 */
        /* <DEDUP_REMOVED lines=39> */
[----:B------:R-:W-:Y:S01]  /*2690*/  STL [R1+0xa0], RZ ;  /* 0x0000a0ff01007387 */ /* 0x000fe20000100800 */
[----:B------:R-:W0:Y:S03]  /*26a0*/  S2R R0, SR_TID.X ;  /* 0x0000000000007919 */ /* 0x000e260000002100 */
        /* <DEDUP_REMOVED lines=8> */
[----:B0-----:R-:W-:-:S03]  /*2730*/  LOP3.LUT R0, R0, 0x80, RZ, 0xc0, !PT ;  /* 0x0000008000007812 */ /* 0x001fc600078ec0ff */
[----:B------:R-:W-:Y:S01]  /*2740*/  STL [R1+0xc4], RZ ;  /* 0x0000c4ff01007387 */ /* 0x000fe20000100800 */
[----:B------:R-:W-:-:S03]  /*2750*/  SHF.R.U32.HI R0, RZ, 0x7, R0 ;  /* 0x00000007ff007819 */ /* 0x000fc60000011600 */
        /* <DEDUP_REMOVED lines=33> */
[----:B------:R-:W0:Y:S04]  /*2970*/  SHFL.IDX PT, R0, R0, RZ, 0x1f ;  /* 0x00001fff00007589 */ /* 0x000e2800000e0000 */
[----:B------:R1:W-:Y:S04]  /*2980*/  STL [R1+0x14c], RZ ;  /* 0x00014cff01007387 */ /* 0x0003e80000100800 */
[----:B------:R1:W-:Y:S04]  /*2990*/  STL [R1+0x150], RZ ;  /* 0x000150ff01007387 */ /* 0x0003e80000100800 */
[----:B------:R1:W-:Y:S04]  /*29a0*/  STL [R1+0x154], RZ ;  /* 0x000154ff01007387 */ /* 0x0003e80000100800 */
[----:B------:R1:W-:Y:S04]  /*29b0*/  STL [R1+0x158], RZ ;  /* 0x000158ff01007387 */ /* 0x0003e80000100800 */
[----:B------:R1:W-:Y:S04]  /*29c0*/  STL [R1+0x15c], RZ ;  /* 0x00015cff01007387 */ /* 0x0003e80000100800 */
[----:B------:R1:W-:Y:S01]  /*29d0*/  STL [R1+0x160], RZ ;  /* 0x000160ff01007387 */ /* 0x0003e20000100800 */
[----:B0-----:R-:W-:-:S03]  /*29e0*/  R2UR UR11, R0 ;  /* 0x00000000000b72ca */ /* 0x001fc600000e0000 */
[----:B------:R1:W-:Y:S04]  /*29f0*/  STL [R1+0x164], RZ ;  /* 0x000164ff01007387 */ /* 0x0003e80000100800 */
[----:B------:R1:W-:Y:S04]  /*2a00*/  STL [R1+0x168], RZ ;  /* 0x000168ff01007387 */ /* 0x0003e80000100800 */
[----:B------:R1:W-:Y:S02]  /*2a10*/  STL [R1+0x16c], RZ ;  /* 0x00016cff01007387 */ /* 0x0003e40000100800 */
[----:B------:R-:W-:-:S02]  /*2a20*/  ULEA.HI UR12, UR11, UR11, URZ, 0x1 ;  /* 0x0000000b0b0c7291 */ /* 0x000fc4000f8f083f */
[----:B------:R1:W-:Y:S02]  /*2a30*/  STL [R1+0x170], RZ ;  /* 0x000170ff01007387 */ /* 0x0003e40000100800 */
[----:B------:R-:W-:Y:S02]  /*2a40*/  ULOP3.LUT UR16, UR12, 0x7fffe, URZ, 0xc0, !UPT ;  /* 0x0007fffe0c107892 */ /* 0x000fe4000f8ec03f */
[----:B------:R1:W-:Y:S01]  /*2a50*/  STL [R1+0x174], RZ ;  /* 0x000174ff01007387 */ /* 0x0003e20000100800 */
[----:B--2---:R-:W-:Y:S02]  /*2a60*/  ULEA UR12, UR18, UR17, 0x18 ;  /* 0x00000011120c7291 */ /* 0x004fe4000f8ec03f */
[----:B------:R-:W-:Y:S01]  /*2a70*/  UIADD3 UR16, UR11, -UR16, URZ ;  /* 0x800000100b107290 */ /* 0x000fe2000fffe03f */
[----:B------:R1:W-:Y:S03]  /*2a80*/  STL [R1+0x178], RZ ;  /* 0x000178ff01007387 */ /* 0x0003e60000100800 */
[----:B------:R-:W-:Y:S01]  /*2a90*/  ULEA UR16, UR16, UR12, 0xd ;  /* 0x0000000c10107291 */ /* 0x000fe2000f8e683f */
[----:B------:R1:W-:Y:S03]  /*2aa0*/  STL [R1+0x17c], RZ ;  /* 0x00017cff01007387 */ /* 0x0003e60000100800 */
[----:B------:R-:W-:Y:S01]  /*2ab0*/  UIADD3 UR16, UR16, 0x100, URZ ;  /* 0x0000010010107890 */ /* 0x000fe2000fffe03f */
[----:B------:R1:W-:Y:S03]  /*2ac0*/  STL [R1+0x180], RZ ;  /* 0x000180ff01007387 */ /* 0x0003e60000100800 */
[----:B------:R-:W-:Y:S01]  /*2ad0*/  USHF.R.U32.HI UR11, URZ, 0x4, UR16 ;  /* 0x000000043f0b7899 */ /* 0x000fe20008011610 */
[----:B------:R1:W-:Y:S03]  /*2ae0*/  STL [R1+0x184], RZ ;  /* 0x000184ff01007387 */ /* 0x0003e60000100800 */
[----:B------:R-:W-:Y:S01]  /*2af0*/  ULOP3.LUT UR11, UR11, 0x3fff, URZ, 0xc0, !UPT ;  /* 0x00003fff0b0b7892 */ /* 0x000fe2000f8ec03f */
[----:B------:R1:W-:Y:S04]  /*2b00*/  STL [R1+0x188], RZ ;  /* 0x000188ff01007387 */ /* 0x0003e80000100800 */
        /* <DEDUP_REMOVED lines=28> */
[----:B------:R1:W-:Y:S01]  /*2cd0*/  STL [R1+0x1fc], RZ ;  /* 0x0001fcff01007387 */ /* 0x0003e20000100800 */
[----:B------:R-:W-:Y:S05]  /*2ce0*/  @!P0 BRA `(.L_x_17) ;  /* 0x0000006000a88947 */ /* 0x000fea0003800000 */
[----:B------:R-:W-:-:S06]  /*2cf0*/  UISETP.NE.AND UP0, UPT, UR22, 0x3, UPT ;  /* 0x000000031600788c */ /* 0x000fcc000bf05270 */
[----:B------:R-:W-:-:S13]  /*2d00*/  PLOP3.LUT P1, PT, PT, PT, UP0, 0x80, 0x0 ;  /* 0x000000000000781c */ /* 0x000fda0003f2f008 */
[----:B------:R-:W-:Y:S05]  /*2d10*/  @!P1 BRA `(.L_x_18) ;  /* 0x0000000000049947 */ /* 0x000fea0003800000 */
[----:B------:R-:W-:Y:S01]  /*2d20*/  BPT.TRAP 0x1 ;  /* 0x000000040000795c */ /* 0x000fe20000300000 */
.L_x_18:
[----:B------:R-:W-:Y:S01]  /*2d30*/  ULEA UR6, UR5, UR12, 0x3 ;  /* 0x0000000c05067291 */ /* 0x000fe2000f8e183f */
[----:B------:R-:W-:-:S05]  /*2d40*/  IMAD.U32 R0, RZ, RZ, UR4 ;  /* 0x00000004ff007e24 */ /* 0x000fca000f8e00ff */
[----:B------:R-:W-:-:S04]  /*2d50*/  SHF.L.U32 R0, R0, 0x1f, RZ ;  /* 0x0000001f00007819 */ /* 0x000fc800000006ff */
[----:B------:R0:W2:Y:S01]  /*2d60*/  SYNCS.PHASECHK.TRANS64.TRYWAIT P0, [UR6], R0 ;  /* 0x00000000ff0075a7 */ /* 0x0000a20008000146 */
[----:B------:R-:W-:Y:S05]  /*2d70*/  @!P1 BRA `(.L_x_19) ;  /* 0x0000000000049947 */ /* 0x000fea0003800000 */
[----:B------:R-:W-:Y:S01]  /*2d80*/  BPT.TRAP 0x1 ;  /* 0x000000040000795c */ /* 0x000fe20000300000 */
.L_x_19:
[----:B--2---:R-:W-:Y:S05]  /*2d90*/  @P0 BRA `(.L_x_20) ;  /* 0x0000000000080947 */ /* 0x004fea0003800000 */
[----:B------:R-:W2:Y:S02]  /*2da0*/  SYNCS.PHASECHK.TRANS64.TRYWAIT P0, [UR6], R0 ;  /* 0x00000000ff0075a7 */ /* 0x000ea40008000146 */
[----:B--2---:R-:W-:Y:S05]  /*2db0*/  @!P0 BRA `(.L_x_21) ;  /* 0x0000026c00688947 */ /* 0x004fea0003800000 */
.L_x_20:
[----:B------:R-:W-:Y:S01]  /*2dc0*/  UIADD3 UR6, UR12, 0x18100, URZ ;  /* 0x000181000c067890 */ /* 0x000fe2000fffe03f */
[----:B------:R-:W-:Y:S01]  /*2dd0*/  WARPGROUP.ARRIVE ;  /* 0x00000000000079c5 */ /* 0x000fe20000000000 */
[----:B------:R-:W-:Y:S02]  /*2de0*/  ULOP3.LUT UR7, UR11, 0x10000, URZ, 0xfc, !UPT ;  /* 0x000100000b077892 */ /* 0x000fe4000f8efc3f */
[----:B------:R-:W-:Y:S02]  /*2df0*/  USHF.R.U32.HI UR6, URZ, 0x4, UR6 ;  /* 0x000000043f067899 */ /* 0x000fe40008011606 */
[----:B------:R-:W-:Y:S02]  /*2e00*/  ULEA UR7, UR5, UR7, 0xb ;  /* 0x0000000705077291 */ /* 0x000fe4000f8e583f */
[----:B------:R-:W-:Y:S01]  /*2e10*/  ULOP3.LUT UR6, UR6, 0x3fff, URZ, 0xc0, !UPT ;  /* 0x00003fff06067892 */ /* 0x000fe2000f8ec03f */
[----:B------:R-:W-:Y:S01]  /*2e20*/  UMOV UR17, 0x40000040 ;  /* 0x4000004000117882 */ /* 0x000fe20000000000 */
[----:B------:R-:W-:-:S02]  /*2e30*/  UMOV UR19, 0x40000040 ;  /* 0x4000004000137882 */ /* 0x000fc40000000000 */
[----:B------:R-:W-:Y:S01]  /*2e40*/  ULOP3.LUT UR6, UR6, 0x10000, URZ, 0xfc, !UPT ;  /* 0x0001000006067892 */ /* 0x000fe2000f8efc3f */
[----:B------:R-:W-:-:S03]  /*2e50*/  UMOV UR16, UR7 ;  /* 0x0000000700107c82 */ /* 0x000fc60008000000 */
[----:B------:R-:W-:-:S07]  /*2e60*/  ULEA UR8, UR5, UR6, 0xb ;  /* 0x0000000605087291 */ /* 0x000fce000f8e583f */
[----:B------:R-:W-:Y:S02]  /*2e70*/  UMOV UR18, UR8 ;  /* 0x0000000800127c82 */ /* 0x000fe40008000000 */
[----:B------:R-:W-:Y:S01]  /*2e80*/  QGMMA.64x256x32.F32.E4M3.E4M3 R24, gdesc[UR16], RZ, !UPT, gsb0 ;  /* 0x03e00000101879f3 */ /* 0x000fe2000c0008ff */
[----:B------:R-:W-:Y:S01]  /*2e90*/  UIADD3 UR16, UR7, 0x400, URZ ;  /* 0x0000040007107890 */ /* 0x000fe2000fffe03f */
[----:B------:R-:W-:Y:S01]  /*2ea0*/  UMOV UR17, 0x40000040 ;  /* 0x4000004000117882 */ /* 0x000fe20000000000 */
[----:B------:R-:W-:Y:S02]  /*2eb0*/  WARPGROUP.DEPBAR.LE gsb0, 0x0 ;  /* 0x00008000000079c5 */ /* 0x000fe40000010000 */
[----:B------:R-:W-:Y:S04]  /*2ec0*/  STL.64 [R1], R24 ;  /* 0x0000001801007387 */ /* 0x000fe80000100a00 */
[----:B------:R-:W-:Y:S04]  /*2ed0*/  STL.64 [R1+0x8], R26 ;  /* 0x0000081a01007387 */ /* 0x000fe80000100a00 */
        /* <DEDUP_REMOVED lines=61> */
[----:B------:R3:W-:Y:S02]  /*32b0*/  STL.64 [R1+0x1f8], R150 ;  /* 0x0001f89601007387 */ /* 0x0007e40000100a00 */
[----:B---3--:R-:W-:-:S06]  /*32c0*/  WARPGROUP.ARRIVE ;  /* 0x00000000000079c5 */ /* 0x008fcc0000000000 */
[----:B------:R-:W-:Y:S03]  /*32d0*/  QGMMA.64x256x32.F32.E4M3.E4M3 R24, gdesc[UR16], RZ, !UPT, gsb0 ;  /* 0x03e00000101879f3 */ /* 0x000fe6000c0008ff */
[----:B------:R-:W-:Y:S02]  /*32e0*/  WARPGROUP.DEPBAR.LE gsb0, 0x0 ;  /* 0x00008000000079c5 */ /* 0x000fe40000010000 */
        /* <DEDUP_REMOVED lines=63> */
[----:B------:R3:W-:Y:S04]  /*36e0*/  STL.64 [R1+0x5d0], R24 ;  /* 0x0005d01801007387 */ /* 0x0007e80000100a00 */
[----:B---3--:R-:W3:Y:S04]  /*36f0*/  LDL.LU.64 R24, [R1] ;  /* 0x0000000001187983 */ /* 0x008ee80000300a00 */
[----:B------:R-:W3:Y:S04]  /*3700*/  LDL.LU.64 R26, [R1+0x8] ;  /* 0x00000800011a7983 */ /* 0x000ee80000300a00 */
        /* <DEDUP_REMOVED lines=61> */
[----:B------:R-:W3:Y:S01]  /*3ae0*/  LDL.LU.64 R150, [R1+0x1f8] ;  /* 0x0001f80001967983 */ /* 0x000ee20000300a00 */
[----:B------:R-:W-:-:S02]  /*3af0*/  UIADD3 UR16, UR7, 0x2, URZ ;  /* 0x0000000207107890 */ /* 0x000fc4000fffe03f */
[----:B------:R-:W-:Y:S01]  /*3b00*/  UIADD3 UR18, UR8, 0x2, URZ ;  /* 0x0000000208127890 */ /* 0x000fe2000fffe03f */
[----:B------:R-:W-:Y:S01]  /*3b10*/  UMOV UR17, 0x40000040 ;  /* 0x4000004000117882 */ /* 0x000fe20000000000 */
[----:B------:R-:W-:Y:S01]  /*3b20*/  UMOV UR19, 0x40000040 ;  /* 0x4000004000137882 */ /* 0x000fe20000000000 */
[----:B---3--:R-:W-:-:S06]  /*3b30*/  WARPGROUP.ARRIVE ;  /* 0x00000000000079c5 */ /* 0x008fcc0000000000 */
[----:B------:R-:W-:Y:S03]  /*3b40*/  QGMMA.64x256x32.F32.E4M3.E4M3 R24, gdesc[UR16], R24, gsb0 ;  /* 0x03e00000101879f3 */ /* 0x000fe60008000818 */
[----:B------:R-:W-:Y:S02]  /*3b50*/  WARPGROUP.DEPBAR.LE gsb0, 0x0 ;  /* 0x00008000000079c5 */ /* 0x000fe40000010000 */
[----:B------:R-:W-:Y:S01]  /*3b60*/  STL.64 [R1], R24 ;  /* 0x0000001801007387 */ /* 0x000fe20000100a00 */
[----:B------:R-:W-:Y:S02]  /*3b70*/  IMAD.MOV.U32 R2, RZ, RZ, R150 ;  /* 0x000000ffff027224 */ /* 0x000fe400078e0096 */
[----:B0-2---:R-:W-:Y:S01]  /*3b80*/  IMAD.MOV.U32 R0, RZ, RZ, R151 ;  /* 0x000000ffff007224 */ /* 0x005fe200078e0097 */
[----:B------:R-:W-:Y:S01]  /*3b90*/  STL.64 [R1+0x8], R26 ;  /* 0x0000081a01007387 */ /* 0x000fe20000100a00 */
[----:B------:R-:W-:-:S02]  /*3ba0*/  IMAD.MOV.U32 R4, RZ, RZ, R148 ;  /* 0x000000ffff047224 */ /* 0x000fc400078e0094 */
[----:B------:R-:W-:Y:S01]  /*3bb0*/  IMAD.MOV.U32 R3, RZ, RZ, R149 ;  /* 0x000000ffff037224 */ /* 0x000fe200078e0095 */
[----:B------:R-:W-:Y:S01]  /*3bc0*/  STL.64 [R1+0x10], R28 ;  /* 0x0000101c01007387 */ /* 0x000fe20000100a00 */
[----:B------:R-:W-:Y:S02]  /*3bd0*/  IMAD.MOV.U32 R6, RZ, RZ, R146 ;  /* 0x000000ffff067224 */ /* 0x000fe400078e0092 */
[----:B------:R-:W-:Y:S01]  /*3be0*/  IMAD.MOV.U32 R5, RZ, RZ, R147 ;  /* 0x000000ffff057224 */ /* 0x000fe200078e0093 */
[----:B------:R-:W-:Y:S01]  /*3bf0*/  STL.64 [R1+0x18], R30 ;  /* 0x0000181e01007387 */ /* 0x000fe20000100a00 */
[----:B------:R-:W-:Y:S02]  /*3c00*/  IMAD.MOV.U32 R8, RZ, RZ, R144 ;  /* 0x000000ffff087224 */ /* 0x000fe400078e0090 */
[----:B------:R-:W-:Y:S01]  /*3c10*/  IMAD.MOV.U32 R7, RZ, RZ, R145 ;  /* 0x000000ffff077224 */ /* 0x000fe200078e0091 */
        /* <DEDUP_REMOVED lines=18> */
[----:B------:R0:W-:Y:S01]  /*3d40*/  STL [R1+0x50], R44 ;  /* 0x0000502c01007387 */ /* 0x0001e20000100800 */
[----:B------:R-:W-:-:S02]  /*3d50*/  IMAD.MOV.U32 R22, RZ, RZ, R130 ;  /* 0x000000ffff167224 */ /* 0x000fc400078e0082 */
[----:B------:R-:W-:Y:S01]  /*3d60*/  IMAD.MOV.U32 R21, RZ, RZ, R131 ;  /* 0x000000ffff157224 */ /* 0x000fe200078e0083 */
[----:B------:R-:W2:Y:S01]  /*3d70*/  LDL.LU.64 R150, [R1+0x7c8] ;  /* 0x0007c80001967983 */ /* 0x000ea20000300a00 */
[----:B------:R-:W-:Y:S02]  /*3d80*/  IMAD.MOV.U32 R212, RZ, RZ, R128 ;  /* 0x000000ffffd47224 */ /* 0x000fe400078e0080 */
[----:B------:R-:W-:Y:S01]  /*3d90*/  IMAD.MOV.U32 R23, RZ, RZ, R129 ;  /* 0x000000ffff177224 */ /* 0x000fe200078e0081 */
[----:B------:R-:W2:Y:S01]  /*3da0*/  LDL.LU.64 R148, [R1+0x7c0] ;  /* 0x0007c00001947983 */ /* 0x000ea20000300a00 */
[----:B------:R-:W-:Y:S02]  /*3db0*/  IMAD.MOV.U32 R210, RZ, RZ, R126 ;  /* 0x000000ffffd27224 */ /* 0x000fe400078e007e */
[----:B------:R-:W-:Y:S01]  /*3dc0*/  IMAD.MOV.U32 R211, RZ, RZ, R127 ;  /* 0x000000ffffd37224 */ /* 0x000fe200078e007f */
[----:B------:R-:W2:Y:S01]  /*3dd0*/  LDL.LU.64 R146, [R1+0x7b8] ;  /* 0x0007b80001927983 */ /* 0x000ea20000300a00 */
        /* <DEDUP_REMOVED lines=120> */
[----:B------:R-:W-:-:S03]  /*4560*/  IMAD.MOV.U32 R235, RZ, RZ, R45 ;  /* 0x000000ffffeb7224 */ /* 0x000fc600078e002d */
[----:B------:R-:W2:Y:S04]  /*4570*/  LDL.LU.64 R64, [R1+0x670] ;  /* 0x0006700001407983 */ /* 0x000ea80000300a00 */
        /* <DEDUP_REMOVED lines=9> */
[----:B0-----:R-:W2:Y:S04]  /*4610*/  LDL.LU.64 R44, [R1+0x620] ;  /* 0x00062000012c7983 */ /* 0x001ea80000300a00 */
        /* <DEDUP_REMOVED lines=9> */
[----:B------:R-:W2:Y:S01]  /*46b0*/  LDL.LU.64 R24, [R1+0x5d0] ;  /* 0x0005d00001187983 */ /* 0x000ea20000300a00 */
[----:B------:R-:W-:Y:S01]  /*46c0*/  UIADD3 UR16, UR7, 0x402, URZ ;  /* 0x0000040207107890 */ /* 0x000fe2000fffe03f */
[----:B------:R-:W-:Y:S01]  /*46d0*/  UMOV UR17, 0x40000040 ;  /* 0x4000004000117882 */ /* 0x000fe20000000000 */
[----:B--2---:R-:W-:-:S07]  /*46e0*/  WARPGROUP.ARRIVE ;  /* 0x00000000000079c5 */ /* 0x004fce0000000000 */
[----:B------:R-:W-:Y:S03]  /*46f0*/  QGMMA.64x256x32.F32.E4M3.E4M3 R24, gdesc[UR16], R24, gsb0 ;  /* 0x03e00000101879f3 */ /* 0x000fe60008000818 */
        /* <DEDUP_REMOVED lines=23> */
[----:B0-----:R-:W2:Y:S04]  /*4870*/  LDL.LU R108, [R1] ;  /* 0x00000000016c7983 */ /* 0x001ea80000300800 */
[----:B------:R-:W2:Y:S04]  /*4880*/  LDL.LU R109, [R1+0x4] ;  /* 0x00000400016d7983 */ /* 0x000ea80000300800 */
        /* <DEDUP_REMOVED lines=18> */
[----:B------:R-:W2:Y:S01]  /*49b0*/  LDL.LU R128, [R1+0x50] ;  /* 0x0000500001807983 */ /* 0x000ea20000300800 */
[----:B------:R-:W-:-:S02]  /*49c0*/  IMAD.MOV.U32 R129, RZ, RZ, R235 ;  /* 0x000000ffff817224 */ /* 0x000fc400078e00eb */
[----:B------:R-:W-:Y:S02]  /*49d0*/  IMAD.MOV.U32 R130, RZ, RZ, R234 ;  /* 0x000000ffff827224 */ /* 0x000fe400078e00ea */
[----:B------:R-:W-:Y:S02]  /*49e0*/  IMAD.MOV.U32 R131, RZ, RZ, R233 ;  /* 0x000000ffff837224 */ /* 0x000fe400078e00e9 */
[----:B------:R-:W-:Y:S02]  /*49f0*/  IMAD.MOV.U32 R132, RZ, RZ, R232 ;  /* 0x000000ffff847224 */ /* 0x000fe400078e00e8 */
[----:B------:R-:W-:Y:S02]  /*4a00*/  IMAD.MOV.U32 R133, RZ, RZ, R231 ;  /* 0x000000ffff857224 */ /* 0x000fe400078e00e7 */
[----:B------:R-:W-:Y:S02]  /*4a10*/  IMAD.MOV.U32 R134, RZ, RZ, R230 ;  /* 0x000000ffff867224 */ /* 0x000fe400078e00e6 */
        /* <DEDUP_REMOVED lines=39> */
[----:B------:R-:W-:Y:S01]  /*4c90*/  IMAD.MOV.U32 R235, RZ, RZ, R0 ;  /* 0x000000ffffeb7224 */ /* 0x000fe200078e0000 */
[----:B------:R-:W-:Y:S02]  /*4ca0*/  UIADD3 UR16, UR7, 0x4, URZ ;  /* 0x0000000407107890 */ /* 0x000fe4000fffe03f */
[----:B------:R-:W-:Y:S01]  /*4cb0*/  UIADD3 UR18, UR8, 0x4, URZ ;  /* 0x0000000408127890 */ /* 0x000fe2000fffe03f */
[----:B------:R-:W-:Y:S01]  /*4cc0*/  UMOV UR17, 0x40000040 ;  /* 0x4000004000117882 */ /* 0x000fe20000000000 */
[----:B------:R-:W-:Y:S01]  /*4cd0*/  UMOV UR19, 0x40000040 ;  /* 0x4000004000137882 */ /* 0x000fe20000000000 */
[----:B--2---:R-:W-:-:S06]  /*4ce0*/  WARPGROUP.ARRIVE ;  /* 0x00000000000079c5 */ /* 0x004fcc0000000000 */
[----:B------:R-:W-:Y:S03]  /*4cf0*/  QGMMA.64x256x32.F32.E4M3.E4M3 R108, gdesc[UR16], R108, gsb0 ;  /* 0x03e00000106c79f3 */ /* 0x000fe6000800086c */
        /* <DEDUP_REMOVED lines=183> */
[----:B0-----:R-:W2:Y:S04]  /*5870*/  LDL.LU.64 R108, [R1] ;  /* 0x00000000016c7983 */ /* 0x001ea80000300a00 */
        /* <DEDUP_REMOVED lines=63> */
[----:B------:R-:W-:-:S02]  /*5c70*/  UIADD3 UR16, UR7, 0x6, URZ ;  /* 0x0000000607107890 */ /* 0x000fc4000fffe03f */
[----:B------:R-:W-:Y:S01]  /*5c80*/  UIADD3 UR18, UR8, 0x6, URZ ;  /* 0x0000000608127890 */ /* 0x000fe2000fffe03f */
[----:B------:R-:W-:Y:S01]  /*5c90*/  UMOV UR17, 0x40000040 ;  /* 0x4000004000117882 */ /* 0x000fe20000000000 */
[----:B------:R-:W-:Y:S01]  /*5ca0*/  UMOV UR19, 0x40000040 ;  /* 0x4000004000137882 */ /* 0x000fe20000000000 */
        /* <DEDUP_REMOVED lines=93> */
[----:B0-----:R-:W3:Y:S04]  /*6280*/  LDL.LU.64 R150, [R1+0x518] ;  /* 0x0005180001967983 */ /* 0x001ee80000300a00 */
        /* <DEDUP_REMOVED lines=21> */
[----:B------:R-:W-:Y:S01]  /*63e0*/  UIADD3 UR16, UR7, 0x406, URZ ;  /* 0x0000040607107890 */ /* 0x000fe2000fffe03f */
[----:B------:R-:W-:-:S02]  /*63f0*/  UMOV UR17, 0x40000040 ;  /* 0x4000004000117882 */ /* 0x000fc40000000000 */
[----:B------:R0:W-:Y:S01]  /*6400*/  STL [R1+0x2d0], RZ ;  /* 0x0002d0ff01007387 */ /* 0x0001e20000100800 */
[----:B------:R-:W-:-:S03]  /*6410*/  ULDC UR7, c[0x0][0x50c] ;  /* 0x0001430000077ab9 */ /* 0x000fc60000000800 */
        /* <DEDUP_REMOVED lines=37> */
[----:B---3--:R-:W-:-:S06]  /*6670*/  WARPGROUP.ARRIVE ;  /* 0x00000000000079c5 */ /* 0x008fcc0000000000 */
[----:B------:R-:W-:Y:S01]  /*6680*/  QGMMA.64x256x32.F32.E4M3.E4M3 R24, gdesc[UR16], R24, gsb0 ;  /* 0x03e00000101879f3 */ /* 0x000fe20008000818 */
[----:B------:R0:W-:Y:S04]  /*6690*/  STL [R1+0x238], RZ ;  /* 0x000238ff01007387 */ /* 0x0001e80000100800 */
[----:B------:R0:W-:Y:S04]  /*66a0*/  STL [R1+0x234], RZ ;  /* 0x000234ff01007387 */ /* 0x0001e80000100800 */
[----:B------:R0:W-:Y:S04]  /*66b0*/  STL [R1+0x230], RZ ;  /* 0x000230ff01007387 */ /* 0x0001e80000100800 */
[----:B------:R0:W-:Y:S04]  /*66c0*/  STL [R1+0x22c], RZ ;  /* 0x00022cff01007387 */ /* 0x0001e80000100800 */
[----:B------:R0:W-:Y:S04]  /*66d0*/  STL [R1+0x228], RZ ;  /* 0x000228ff01007387 */ /* 0x0001e80000100800 */
[----:B------:R0:W-:Y:S01]  /*66e0*/  STL [R1+0x224], RZ ;  /* 0x000224ff01007387 */ /* 0x0001e20000100800 */
[----:B------:R-:W-:-:S03]  /*66f0*/  UISETP.NE.AND UP0, UPT, UR7, 0x4, UPT ;  /* 0x000000040700788c */ /* 0x000fc6000bf05270 */
[----:B------:R0:W-:Y:S04]  /*6700*/  STL [R1+0x220], RZ ;  /* 0x000220ff01007387 */ /* 0x0001e80000100800 */
[----:B------:R0:W-:Y:S04]  /*6710*/  STL [R1+0x21c], RZ ;  /* 0x00021cff01007387 */ /* 0x0001e80000100800 */
[----:B------:R0:W-:Y:S04]  /*6720*/  STL [R1+0x218], RZ ;  /* 0x000218ff01007387 */ /* 0x0001e80000100800 */
[----:B------:R0:W-:Y:S01]  /*6730*/  STL [R1+0x214], RZ ;  /* 0x000214ff01007387 */ /* 0x0001e20000100800 */
[----:B------:R-:W-:-:S03]  /*6740*/  USEL UR7, URZ, 0x1, UP0 ;  /* 0x000000013f077887 */ /* 0x000fc60008000000 */
[----:B------:R0:W-:Y:S04]  /*6750*/  STL [R1+0x210], RZ ;  /* 0x000210ff01007387 */ /* 0x0001e80000100800 */
[----:B------:R0:W-:Y:S04]  /*6760*/  STL [R1+0x20c], RZ ;  /* 0x00020cff01007387 */ /* 0x0001e80000100800 */
[----:B------:R0:W-:Y:S04]  /*6770*/  STL [R1+0x208], RZ ;  /* 0x000208ff01007387 */ /* 0x0001e80000100800 */
[----:B------:R0:W-:Y:S04]  /*6780*/  STL [R1+0x204], RZ ;  /* 0x000204ff01007387 */ /* 0x0001e80000100800 */
[----:B------:R0:W-:Y:S01]  /*6790*/  STL [R1+0x200], RZ ;  /* 0x000200ff01007387 */ /* 0x0001e20000100800 */
[----:B------:R-:W-:Y:S01]  /*67a0*/  ISETP.NE.AND P0, PT, RZ, UR7, PT ;  /* 0x00000007ff007c0c */ /* 0x000fe2000bf05270 */
[----:B------:R-:W-:Y:S01]  /*67b0*/  UMOV UR6, 0x4 ;  /* 0x0000000400067882 */ /* 0x000fe20000000000 */
[----:B------:R-:W-:Y:S01]  /*67c0*/  IMAD.MOV.U32 R0, RZ, RZ, R235 ;  /* 0x000000ffff007224 */ /* 0x000fe200078e00eb */
[----:B------:R-:W-:-:S02]  /*67d0*/  CS2R R236, SRZ ;  /* 0x0000000000ec7805 */ /* 0x000fc4000001ff00 */
[----:B--2---:R-:W-:Y:S02]  /*67e0*/  CS2R R234, SRZ ;  /* 0x0000000000ea7805 */ /* 0x004fe4000001ff00 */
[----:B------:R-:W-:Y:S02]  /*67f0*/  CS2R R232, SRZ ;  /* 0x0000000000e87805 */ /* 0x000fe4000001ff00 */
[----:B------:R-:W-:Y:S02]  /*6800*/  CS2R R230, SRZ ;  /* 0x0000000000e67805 */ /* 0x000fe4000001ff00 */
[----:B------:R-:W-:Y:S02]  /*6810*/  CS2R R228, SRZ ;  /* 0x0000000000e47805 */ /* 0x000fe4000001ff00 */
[----:B------:R-:W-:Y:S02]  /*6820*/  CS2R R226, SRZ ;  /* 0x0000000000e27805 */ /* 0x000fe4000001ff00 */
[----:B------:R-:W-:-:S02]  /*6830*/  CS2R R224, SRZ ;  /* 0x0000000000e07805 */ /* 0x000fc4000001ff00 */
[----:B------:R-:W-:Y:S02]  /*6840*/  CS2R R222, SRZ ;  /* 0x0000000000de7805 */ /* 0x000fe4000001ff00 */
        /* <DEDUP_REMOVED lines=45> */
[----:B------:R-:W-:Y:S01]  /*6b20*/  CS2R R2, SRZ ;  /* 0x0000000000027805 */ /* 0x000fe2000001ff00 */
[----:B------:R-:W-:Y:S02]  /*6b30*/  WARPGROUP.DEPBAR.LE gsb0, 0x0 ;  /* 0x00008000000079c5 */ /* 0x000fe40000010000 */
[----:B0-----:R-:W-:Y:S05]  /*6b40*/  @!P0 BRA `(.L_x_22) ;  /* 0x0000002000f88947 */ /* 0x001fea0003800000 */
[----:B------:R-:W2:Y:S04]  /*6b50*/  LDL R2, [R1] ;  /* 0x0000000001027983 */ /* 0x000ea80000100800 */
[----:B------:R-:W3:Y:S04]  /*6b60*/  LDL R3, [R1+0x4] ;  /* 0x0000040001037983 */ /* 0x000ee80000100800 */
[----:B------:R-:W4:Y:S04]  /*6b70*/  LDL R4, [R1+0x8] ;  /* 0x0000080001047983 */ /* 0x000f280000100800 */
[----:B------:R-:W5:Y:S04]  /*6b80*/  LDL R5, [R1+0xc] ;  /* 0x00000c0001057983 */ /* 0x000f680000100800 */
        /* <DEDUP_REMOVED lines=102> */
[----:B------:R0:W-:Y:S04]  /*71f0*/  STL [R1+0x4c0], R131 ;  /* 0x0004c08301007387 */ /* 0x0001e80000100800 */
[----:B0-----:R-:W5:Y:S04]  /*7200*/  LDL R131, [R1+0x1a8] ;  /* 0x0001a80001837983 */ /* 0x001f680000100800 */
        /* <DEDUP_REMOVED lines=39> */
[----:B0-----:R-:W5:Y:S01]  /*7480*/  LDL R151, [R1+0x1f8] ;  /* 0x0001f80001977983 */ /* 0x001f620000100800 */
[----:B------:R-:W-:-:S01]  /*7490*/  FADD R0, RZ, R0 ;  /* 0x00000000ff007221 */ /* 0x000fc20000000000 */
[----:B--2---:R-:W-:Y:S01]  /*74a0*/  FADD R2, RZ, R2 ;  /* 0x00000002ff027221 */ /* 0x004fe20000000000 */
[----:B---3--:R-:W-:-:S01]  /*74b0*/  FADD R3, RZ, R3 ;  /* 0x00000003ff037221 */ /* 0x008fc20000000000 */
[----:B----4-:R-:W-:Y:S01]  /*74c0*/  FADD R4, RZ, R4 ;  /* 0x00000004ff047221 */ /* 0x010fe20000000000 */
[----:B-----5:R-:W-:-:S01]  /*74d0*/  FADD R5, RZ, R5 ;  /* 0x00000005ff057221 */ /* 0x020fc20000000000 */
[----:B------:R-:W-:Y:S01]  /*74e0*/  FADD R6, RZ, R6 ;  /* 0x00000006ff067221 */ /* 0x000fe20000000000 */
[----:B------:R-:W-:-:S01]  /*74f0*/  FADD R7, RZ, R7 ;  /* 0x00000007ff077221 */ /* 0x000fc20000000000 */
        /* <DEDUP_REMOVED lines=14> */
[----:B------:R-:W2:Y:S01]  /*75e0*/  LDL.LU R131, [R1+0x4c0] ;  /* 0x0004c00001837983 */ /* 0x000ea20000300800 */
        /* <DEDUP_REMOVED lines=13> */
[----:B------:R-:W3:Y:S01]  /*76c0*/  LDL.LU R132, [R1+0x4bc] ;  /* 0x0004bc0001847983 */ /* 0x000ee20000300800 */
        /* <DEDUP_REMOVED lines=16> */
[----:B------:R0:W-:Y:S01]  /*77d0*/  STL [R1+0x200], R133 ;  /* 0x0002008501007387 */ /* 0x0001e20000100800 */
        /* <DEDUP_REMOVED lines=9> */
[----:B0-----:R-:W4:Y:S01]  /*7870*/  LDL.LU R133, [R1+0x4b8] ;  /* 0x0004b80001857983 */ /* 0x001f220000300800 */
[----:B------:R-:W-:-:S01]  /*7880*/  FADD R184, RZ, R184 ;  /* 0x000000b8ffb87221 */ /* 0x000fc20000000000 */
[----:B------:R-:W-:Y:S01]  /*7890*/  FADD R185, RZ, R185 ;  /* 0x000000b9ffb97221 */ /* 0x000fe20000000000 */
[----:B------:R-:W-:-:S01]  /*78a0*/  FADD R186, RZ, R186 ;  /* 0x000000baffba7221 */ /* 0x000fc20000000000 */
        /* <DEDUP_REMOVED lines=10> */
[----:B0-----:R-:W5:Y:S01]  /*7950*/  LDL.LU R134, [R1+0x4b4] ;  /* 0x0004b40001867983 */ /* 0x001f620000300800 */
        /* <DEDUP_REMOVED lines=52> */
[----:B0-----:R-:W5:Y:S04]  /*7ca0*/  LDL.LU R138, [R1+0x4a4] ;  /* 0x0004a400018a7983 */ /* 0x001f680000300800 */
[----:B------:R0:W-:Y:S01]  /*7cb0*/  STL [R1+0x218], R139 ;  /* 0x0002188b01007387 */ /* 0x0001e20000100800 */
[----:B------:R-:W-:-:S03]  /*7cc0*/  FADD R140, RZ, R140 ;  /* 0x0000008cff8c7221 */ /* 0x000fc60000000000 */
        /* <DEDUP_REMOVED lines=34> */
[----:B------:R0:W-:Y:S04]  /*7ef0*/  STL [R1+0x248], R151 ;  /* 0x0002489701007387 */ /* 0x0001e80000100800 */
[----:B0-----:R-:W5:Y:S04]  /*7f00*/  LDL.LU R151, [R1+0x470] ;  /* 0x0004700001977983 */ /* 0x001f680000300800 */
[----:B------:R0:W-:Y:S02]  /*7f10*/  STL [R1+0x24c], R0 ;  /* 0x00024c0001007387 */ /* 0x0001e40000100800 */
[----:B0-----:R-:W-:-:S05]  /*7f20*/  FADD R0, RZ, R24 ;  /* 0x00000018ff007221 */ /* 0x001fca0000000000 */
        /* <DEDUP_REMOVED lines=213> */
[----:B--2---:R-:W-:-:S05]  /*8c80*/  FADD R0, RZ, R131 ;  /* 0x00000083ff007221 */ /* 0x004fca0000000000 */
[----:B------:R3:W-:Y:S02]  /*8c90*/  STL [R1+0x3fc], R0 ;  /* 0x0003fc0001007387 */ /* 0x0007e40000100800 */
[----:B---3--:R-:W-:-:S05]  /*8ca0*/  FADD R0, RZ, R132 ;  /* 0x00000084ff007221 */ /* 0x008fca0000000000 */
[----:B------:R4:W-:Y:S02]  /*8cb0*/  STL [R1+0x400], R0 ;  /* 0x0004000001007387 */ /* 0x0009e40000100800 */
[----:B----4-:R-:W-:-:S05]  /*8cc0*/  FADD R0, RZ, R133 ;  /* 0x00000085ff007221 */ /* 0x010fca0000000000 */
[----:B------:R5:W-:Y:S02]  /*8cd0*/  STL [R1+0x404], R0 ;  /* 0x0004040001007387 */ /* 0x000be40000100800 */
[----:B-----5:R-:W-:-:S05]  /*8ce0*/  FADD R0, RZ, R134 ;  /* 0x00000086ff007221 */ /* 0x020fca0000000000 */
        /* <DEDUP_REMOVED lines=34> */
[----:B------:R0:W-:Y:S01]  /*8f10*/  STL [R1+0x44c], R0 ;  /* 0x00044c0001007387 */ /* 0x0001e20000100800 */
[----:B------:R-:W-:-:S05]  /*8f20*/  UMOV UR6, URZ ;  /* 0x0000003f00067c82 */ /* 0x000fca0008000000 */
.L_x_22:
[----:B------:R-:W-:Y:S01]  /*8f30*/  UIADD3 UR23, UR5, 0x1, URZ ;  /* 0x0000000105177890 */ /* 0x000fe2000fffe03f */
[----:B------:R-:W-:-:S03]  /*8f40*/  UMOV UR8, 0x1 ;  /* 0x0000000100087882 */ /* 0x000fc60000000000 */
[----:B------:R-:W-:-:S04]  /*8f50*/  UISETP.NE.AND UP0, UPT, UR23, 0x3, UPT ;  /* 0x000000031700788c */ /* 0x000fc8000bf05270 */
[----:B------:R-:W-:Y:S02]  /*8f60*/  USEL UR24, URZ, 0x1, UP0 ;  /* 0x000000013f187887 */ /* 0x000fe40008000000 */
[----:B------:R-:W-:Y:S02]  /*8f70*/  USEL UR23, UR23, URZ, UP0 ;  /* 0x0000003f17177287 */ /* 0x000fe40008000000 */
[----:B------:R-:W-:-:S12]  /*8f80*/  ULOP3.LUT UR24, UR4, UR24, URZ, 0x3c, !UPT ;  /* 0x0000001804187292 */ /* 0x000fd8000f8e3c3f */
.L_x_17:
[----:B------:R-:W-:-:S04]  /*8f90*/  UISETP.LT.AND UP0, UPT, UR10, 0x1, UPT ;  /* 0x000000010a00788c */ /* 0x000fc8000bf01270 */
[----:B------:R-:W-:-:S04]  /*8fa0*/  USEL UR16, UR10, 0x1, UP0 ;  /* 0x000000010a107887 */ /* 0x000fc80008000000 */
[----:B------:R-:W-:-:S04]  /*8fb0*/  UIADD3 UR26, UR10, -UR16, URZ ;  /* 0x800000100a1a7290 */ /* 0x000fc8000fffe03f */
[----:B------:R-:W-:-:S06]  /*8fc0*/  UISETP.GE.AND UP0, UPT, UR26, 0x1, UPT ;  /* 0x000000011a00788c */ /* 0x000fcc000bf06270 */
[----:B------:R-:W-:-:S13]  /*8fd0*/  PLOP3.LUT P0, PT, PT, PT, UP0, 0x80, 0x0 ;  /* 0x000000000000781c */ /* 0x000fda0003f0f008 */
[----:B------:R-:W-:Y:S05]  /*8fe0*/  @!P0 BRA `(.L_x_23) ;  /* 0x00000088009c8947 */ /* 0x000fea0003800000 */
[----:B------:R-:W-:Y:S01]  /*8ff0*/  UMOV UR25, UR5 ;  /* 0x0000000500197c82 */ /* 0x000fe20008000000 */
[----:B------:R-:W-:-:S05]  /*9000*/  ULDC UR27, c[0x0][0x50c] ;  /* 0x00014300001b7ab9 */ /* 0x000fca0000000800 */
.L_x_31:
[----:B------:R-:W-:-:S06]  /*9010*/  UISETP.NE.AND UP0, UPT, UR22, 0x3, UPT ;  /* 0x000000031600788c */ /* 0x000fcc000bf05270 */
[----:B------:R-:W-:-:S13]  /*9020*/  PLOP3.LUT P1, PT, PT, PT, UP0, 0x80, 0x0 ;  /* 0x000000000000781c */ /* 0x000fda0003f2f008 */
[----:B-----5:R-:W-:Y:S05]  /*9030*/  @!P1 BRA `(.L_x_24) ;  /* 0x0000000000049947 */ /* 0x020fea0003800000 */
[----:B------:R-:W-:Y:S01]  /*9040*/  BPT.TRAP 0x1 ;  /* 0x000000040000795c */ /* 0x000fe20000300000 */
.L_x_24:
[----:B------:R-:W2:Y:S01]  /*9050*/  S2UR UR16, SR_CgaCtaId ;  /* 0x00000000001079c3 */ /* 0x000ea20000008800 */
[----:B------:R-:W-:Y:S01]  /*9060*/  UMOV UR12, 0x400 ;  /* 0x00000400000c7882 */ /* 0x000fe20000000000 */
[----:B0-----:R-:W-:-:S05]  /*9070*/  IMAD.U32 R0, RZ, RZ, UR24 ;  /* 0x00000018ff007e24 */ /* 0x001fca000f8e00ff */
[----:B------:R-:W-:Y:S01]  /*9080*/  SHF.L.U32 R0, R0, 0x1f, RZ ;  /* 0x0000001f00007819 */ /* 0x000fe200000006ff */
[----:B--2---:R-:W-:-:S04]  /*9090*/  ULEA UR12, UR16, UR12, 0x18 ;  /* 0x0000000c100c7291 */ /* 0x004fc8000f8ec03f */
[----:B------:R-:W-:-:S09]  /*90a0*/  ULEA UR16, UR23, UR12, 0x3 ;  /* 0x0000000c17107291 */ /* 0x000fd2000f8e183f */
[----:B------:R0:W2:Y:S01]  /*90b0*/  SYNCS.PHASECHK.TRANS64.TRYWAIT P0, [UR16], R0 ;  /* 0x00000000ff0075a7 */ /* 0x0000a20008000150 */
[----:B------:R-:W-:Y:S05]  /*90c0*/  @!P1 BRA `(.L_x_25) ;  /* 0x0000000000049947 */ /* 0x000fea0003800000 */
[----:B------:R-:W-:Y:S01]  /*90d0*/  BPT.TRAP 0x1 ;  /* 0x000000040000795c */ /* 0x000fe20000300000 */
.L_x_25:
[----:B--2---:R-:W-:Y:S05]  /*90e0*/  @P0 BRA `(.L_x_26) ;  /* 0x0000000000080947 */ /* 0x004fea0003800000 */
[----:B------:R-:W2:Y:S02]  /*90f0*/  SYNCS.PHASECHK.TRANS64.TRYWAIT P0, [UR16], R0 ;  /* 0x00000000ff0075a7 */ /* 0x000ea40008000150 */
[----:B--2---:R-:W-:Y:S05]  /*9100*/  @!P0 BRA `(.L_x_27) ;  /* 0x0000020800ac8947 */ /* 0x004fea0003800000 */
.L_x_26:
        /* <DEDUP_REMOVED lines=64> */
[----:B--2---:R-:W2:Y:S04]  /*9510*/  LDL.LU.64 R108, [R1] ;  /* 0x00000000016c7983 */ /* 0x004ea80000300a00 */
        /* <DEDUP_REMOVED lines=64> */
[----:B------:R-:W-:Y:S01]  /*9920*/  UISETP.NE.AND UP0, UPT, UR7, URZ, UPT ;  /* 0x0000003f0700728c */ /* 0x000fe2000bf05270 */
[----:B------:R-:W-:Y:S01]  /*9930*/  STL [R1+0x8c4], R23 ;  /* 0x0008c41701007387 */ /* 0x000fe20000100800 */
[----:B------:R-:W-:Y:S02]  /*9940*/  USHF.R.U32.HI UR16, URZ, 0x4, UR16 ;  /* 0x000000043f107899 */ /* 0x000fe40008011610 */
[----:B------:R-:W-:Y:S01]  /*9950*/  USEL UR8, UR8, URZ, !UP0 ;  /* 0x0000003f08087287 */ /* 0x000fe2000c000000 */
[----:B------:R-:W-:Y:S01]  /*9960*/  STL [R1+0x8c0], R22 ;  /* 0x0008c01601007387 */ /* 0x000fe20000100800 */
[----:B------:R-:W-:Y:S02]  /*9970*/  ULOP3.LUT UR16, UR16, 0x3fff, URZ, 0xc0, !UPT ;  /* 0x00003fff10107892 */ /* 0x000fe4000f8ec03f */
[----:B------:R-:W-:Y:S01]  /*9980*/  UISETP.NE.U32.AND UP0, UPT, UR8, URZ, UPT ;  /* 0x0000003f0800728c */ /* 0x000fe2000bf05070 */
[----:B------:R-:W-:Y:S01]  /*9990*/  STL [R1+0x8bc], R21 ;  /* 0x0008bc1501007387 */ /* 0x000fe20000100800 */
[----:B------:R-:W-:-:S02]  /*99a0*/  ULOP3.LUT UR7, UR11, 0x10000, URZ, 0xfc, !UPT ;  /* 0x000100000b077892 */ /* 0x000fc4000f8efc3f */
[----:B------:R-:W-:Y:S01]  /*99b0*/  ULOP3.LUT UR8, UR16, 0x10000, URZ, 0xfc, !UPT ;  /* 0x0001000010087892 */ /* 0x000fe2000f8efc3f */
[----:B------:R-:W-:Y:S01]  /*99c0*/  STL [R1+0x8b8], R20 ;  /* 0x0008b81401007387 */ /* 0x000fe20000100800 */
[----:B------:R-:W-:Y:S02]  /*99d0*/  ULEA UR7, UR23, UR7, 0xb ;  /* 0x0000000717077291 */ /* 0x000fe4000f8e583f */
[----:B------:R-:W-:Y:S01]  /*99e0*/  ULEA UR8, UR23, UR8, 0xb ;  /* 0x0000000817087291 */ /* 0x000fe2000f8e583f */
[----:B------:R-:W-:Y:S01]  /*99f0*/  STL [R1+0x8b4], R19 ;  /* 0x0008b41301007387 */ /* 0x000fe20000100800 */
[----:B------:R-:W-:Y:S01]  /*9a00*/  UMOV UR17, 0x40000040 ;  /* 0x4000004000117882 */ /* 0x000fe20000000000 */
[----:B------:R-:W-:Y:S02]  /*9a10*/  UMOV UR19, 0x40000040 ;  /* 0x4000004000137882 */ /* 0x000fe40000000000 */
[----:B------:R-:W-:Y:S01]  /*9a20*/  UMOV UR16, UR7 ;  /* 0x0000000700107c82 */ /* 0x000fe20008000000 */
[----:B------:R-:W-:Y:S01]  /*9a30*/  STL [R1+0x8b0], R18 ;  /* 0x0008b01201007387 */ /* 0x000fe20000100800 */
[----:B------:R-:W-:-:S03]  /*9a40*/  UMOV UR18, UR8 ;  /* 0x0000000800127c82 */ /* 0x000fc60008000000 */
[----:B------:R-:W-:Y:S04]  /*9a50*/  STL [R1+0x8ac], R17 ;  /* 0x0008ac1101007387 */ /* 0x000fe80000100800 */
        /* <DEDUP_REMOVED lines=14> */
[----:B-----5:R-:W-:Y:S01]  /*9b40*/  STL [R1+0x870], R2 ;  /* 0x0008700201007387 */ /* 0x020fe20000100800 */
[----:B--2---:R-:W-:-:S06]  /*9b50*/  WARPGROUP.ARRIVE ;  /* 0x00000000000079c5 */ /* 0x004fcc0000000000 */
[----:B------:R-:W-:Y:S03]  /*9b60*/  QGMMA.64x256x32.F32.E4M3.E4M3 R108, gdesc[UR16], R108, UP0, gsb0 ;  /* 0x03e00000106c79f3 */ /* 0x000fe6000b80086c */
        /* <DEDUP_REMOVED lines=65> */
[----:B--2---:R-:W2:Y:S04]  /*9f80*/  LDL.LU.64 R234, [R1+0xcc0] ;  /* 0x000cc00001ea7983 */ /* 0x004ea80000300a00 */
[----:B------:R-:W3:Y:S04]  /*9f90*/  LDL.LU.64 R232, [R1+0xcb8] ;  /* 0x000cb80001e87983 */ /* 0x000ee80000300a00 */
[----:B------:R-:W4:Y:S04]  /*9fa0*/  LDL.LU.64 R230, [R1+0xcb0] ;  /* 0x000cb00001e67983 */ /* 0x000f280000300a00 */
        /* <DEDUP_REMOVED lines=60> */
[----:B------:R-:W4:Y:S01]  /*a370*/  LDL.LU.64 R108, [R1+0xac8] ;  /* 0x000ac800016c7983 */ /* 0x000f220000300a00 */
[----:B------:R-:W-:Y:S01]  /*a380*/  UIADD3 UR16, UR7, 0x400, URZ ;  /* 0x0000040007107890 */ /* 0x000fe2000fffe03f */
[----:B------:R-:W-:-:S02]  /*a390*/  UMOV UR17, 0x40000040 ;  /* 0x4000004000117882 */ /* 0x000fc40000000000 */
[----:B--2---:R-:W-:Y:S04]  /*a3a0*/  STL.64 [R1+0xac0], R234 ;  /* 0x000ac0ea01007387 */ /* 0x004fe80000100a00 */
[----:B---3--:R-:W-:Y:S04]  /*a3b0*/  STL.64 [R1+0xab8], R232 ;  /* 0x000ab8e801007387 */ /* 0x008fe80000100a00 */
[----:B----4-:R-:W-:Y:S04]  /*a3c0*/  STL.64 [R1+0xab0], R230 ;  /* 0x000ab0e601007387 */ /* 0x010fe80000100a00 */
        /* <DEDUP_REMOVED lines=38> */
[----:B------:R-:W-:Y:S01]  /*a630*/  STL.64 [R1+0x978], R152 ;  /* 0x0009789801007387 */ /* 0x000fe20000100a00 */
[----:B------:R-:W-:-:S06]  /*a640*/  WARPGROUP.ARRIVE ;  /* 0x00000000000079c5 */ /* 0x000fcc0000000000 */
[----:B------:R-:W-:Y:S03]  /*a650*/  QGMMA.64x256x32.F32.E4M3.E4M3 R24, gdesc[UR16], R24, UP0, gsb0 ;  /* 0x03e00000101879f3 */ /* 0x000fe6000b800818 */
        /* <DEDUP_REMOVED lines=91> */
[----:B--2---:R-:W-:-:S06]  /*ac10*/  WARPGROUP.ARRIVE ;  /* 0x00000000000079c5 */ /* 0x004fcc0000000000 */
[----:B------:R-:W-:Y:S03]  /*ac20*/  QGMMA.64x256x32.F32.E4M3.E4M3 R108, gdesc[UR16], R108, gsb0 ;  /* 0x03e00000106c79f3 */ /* 0x000fe6000800086c */
[----:B------:R-:W-:Y:S02]  /*ac30*/  WARPGROUP.DEPBAR.LE gsb0, 0x0 ;  /* 0x00008000000079c5 */ /* 0x000fe40000010000 */
[----:B------:R-:W-:Y:S01]  /*ac40*/  STL.64 [R1], R108 ;  /* 0x0000006c01007387 */ /* 0x000fe20000100a00 */
[----:B------:R-:W-:Y:S02]  /*ac50*/  IMAD.MOV.U32 R2, RZ, RZ, R234 ;  /* 0x000000ffff027224 */ /* 0x000fe400078e00ea */
[----:B0-----:R-:W-:Y:S01]  /*ac60*/  IMAD.MOV.U32 R0, RZ, RZ, R235 ;  /* 0x000000ffff007224 */ /* 0x001fe200078e00eb */
        /* <DEDUP_REMOVED lines=31> */
[----:B------:R-:W-:-:S03]  /*ae60*/  IMAD.MOV.U32 R23, RZ, RZ, R213 ;  /* 0x000000ffff177224 */ /* 0x000fc600078e00d5 */
        /* <DEDUP_REMOVED lines=40> */
[----:B------:R0:W-:Y:S04]  /*b0f0*/  STL [R1+0x1a0], R212 ;  /* 0x0001a0d401007387 */ /* 0x0001e80000100800 */
[----:B------:R-:W2:Y:S04]  /*b100*/  LDL.LU.64 R234, [R1+0xac0] ;  /* 0x000ac00001ea7983 */ /* 0x000ea80000300a00 */
        /* <DEDUP_REMOVED lines=10> */
[----:B0-----:R-:W4:Y:S04]  /*b1b0*/  LDL.LU.64 R212, [R1+0xa68] ;  /* 0x000a680001d47983 */ /* 0x001f280000300a00 */
        /* <DEDUP_REMOVED lines=248> */
[----:B------:R-:W-:Y:S01]  /*c140*/  IMAD.MOV.U32 R235, RZ, RZ, R0 ;  /* 0x000000ffffeb7224 */ /* 0x000fe200078e0000 */
[----:B------:R-:W-:Y:S01]  /*c150*/  UIADD3 UR16, UR7, 0x4, URZ ;  /* 0x0000000407107890 */ /* 0x000fe2000fffe03f */
[----:B------:R0:W5:Y:S01]  /*c160*/  LDL.LU R23, [R1+0x8c4] ;  /* 0x0008c40001177983 */ /* 0x0001620000300800 */
[----:B------:R-:W-:Y:S01]  /*c170*/  UIADD3 UR18, UR8, 0x4, URZ ;  /* 0x0000000408127890 */ /* 0x000fe2000fffe03f */
[----:B------:R-:W-:Y:S01]  /*c180*/  UMOV UR17, 0x40000040 ;  /* 0x4000004000117882 */ /* 0x000fe20000000000 */
[----:B------:R-:W-:Y:S01]  /*c190*/  UMOV UR19, 0x40000040 ;  /* 0x4000004000137882 */ /* 0x000fe20000000000 */
[----:B------:R0:W5:Y:S04]  /*c1a0*/  LDL.LU R22, [R1+0x8c0] ;  /* 0x0008c00001167983 */ /* 0x0001680000300800 */
        /* <DEDUP_REMOVED lines=19> */
[----:B------:R0:W5:Y:S01]  /*c2e0*/  LDL.LU R2, [R1+0x870] ;  /* 0x0008700001027983 */ /* 0x0001620000300800 */
        /* <DEDUP_REMOVED lines=336> */
[----:B--2---:R0:W5:Y:S04]  /*d7f0*/  LDL.LU.64 R234, [R1+0x668] ;  /* 0x0006680001ea7983 */ /* 0x0041680000300a00 */
[----:B------:R0:W5:Y:S04]  /*d800*/  LDL.LU.64 R232, [R1+0x660] ;  /* 0x0006600001e87983 */ /* 0x0001680000300a00 */
        /* <DEDUP_REMOVED lines=64> */
[----:B------:R-:W-:-:S04]  /*dc10*/  UIADD3 UR6, UR6, 0x4, URZ ;  /* 0x0000000406067890 */ /* 0x000fc8000fffe03f */
[----:B------:R-:W-:-:S04]  /*dc20*/  UISETP.NE.AND UP0, UPT, UR6, UR27, UPT ;  /* 0x0000001b0600728c */ /* 0x000fc8000bf05270 */
[----:B------:R-:W-:-:S06]  /*dc30*/  USEL UR7, URZ, 0x1, UP0 ;  /* 0x000000013f077887 */ /* 0x000fcc0008000000 */
[----:B------:R-:W-:Y:S01]  /*dc40*/  ISETP.NE.AND P0, PT, RZ, UR7, PT ;  /* 0x00000007ff007c0c */ /* 0x000fe2000bf05270 */
[----:B--2---:R-:W-:-:S06]  /*dc50*/  WARPGROUP.ARRIVE ;  /* 0x00000000000079c5 */ /* 0x004fcc0000000000 */
[----:B------:R-:W-:Y:S03]  /*dc60*/  QGMMA.64x256x32.F32.E4M3.E4M3 R24, gdesc[UR16], R24, gsb0 ;  /* 0x03e00000101879f3 */ /* 0x000fe60008000818 */
[----:B------:R-:W-:-:S03]  /*dc70*/  WARPGROUP.DEPBAR.LE gsb0, 0x0 ;  /* 0x00008000000079c5 */ /* 0x000fc60000010000 */
[----:B0-----:R-:W-:Y:S05]  /*dc80*/  @!P0 BRA `(.L_x_28) ;  /* 0x0000003800fc8947 */ /* 0x001fea0003800000 */
[----:B-----5:R0:W-:Y:S04]  /*dc90*/  STL [R1+0x698], R225 ;  /* 0x000698e101007387 */ /* 0x0201e80000100800 */
[----:B------:R2:W-:Y:S01]  /*dca0*/  STL [R1+0x694], R226 ;  /* 0x000694e201007387 */ /* 0x0005e20000100800 */
[----:B0-----:R-:W-:-:S03]  /*dcb0*/  IMAD.MOV.U32 R225, RZ, RZ, R0 ;  /* 0x000000ffffe17224 */ /* 0x001fc600078e0000 */
[----:B--2---:R-:W2:Y:S04]  /*dcc0*/  LDL R226, [R1+0x4] ;  /* 0x0000040001e27983 */ /* 0x004ea80000100800 */
[----:B------:R0:W-:Y:S04]  /*dcd0*/  STL [R1+0x690], R227 ;  /* 0x000690e301007387 */ /* 0x0001e80000100800 */
[----:B0-----:R-:W3:Y:S04]  /*dce0*/  LDL R227, [R1+0x8] ;  /* 0x0000080001e37983 */ /* 0x001ee80000100800 */
[----:B------:R0:W-:Y:S04]  /*dcf0*/  STL [R1+0x68c], R228 ;  /* 0x00068ce401007387 */ /* 0x0001e80000100800 */
[----:B0-----:R-:W4:Y:S04]  /*dd00*/  LDL R228, [R1+0xc] ;  /* 0x00000c0001e47983 */ /* 0x001f280000100800 */
        /* <DEDUP_REMOVED lines=211> */
[----:B0-----:R-:W4:Y:S04]  /*ea40*/  LDL.LU R122, [R1+0x200] ;  /* 0x00020000017a7983 */ /* 0x001f280000300800 */
        /* <DEDUP_REMOVED lines=10> */
[----:B------:R-:W4:Y:S04]  /*eaf0*/  LDL.LU R0, [R1+0x22c] ;  /* 0x00022c0001007983 */ /* 0x000f280000300800 */
        /* <DEDUP_REMOVED lines=37> */
[----:B0-----:R-:W4:Y:S04]  /*ed50*/  LDL.LU R146, [R1+0x210] ;  /* 0x0002100001927983 */ /* 0x001f280000300800 */
[----:B------:R0:W-:Y:S01]  /*ed60*/  STL [R1+0x480], R147 ;  /* 0x0004809301007387 */ /* 0x0001e20000100800 */
[----:B------:R-:W-:-:S03]  /*ed70*/  FADD R2, R225, R2 ;  /* 0x00000002e1027221 */ /* 0x000fc60000000000 */
[----:B0-----:R-:W4:Y:S04]  /*ed80*/  LDL R147, [R1+0x1f8] ;  /* 0x0001f80001937983 */ /* 0x001f280000100800 */
[----:B------:R0:W-:Y:S01]  /*ed90*/  STL [R1+0x47c], R148 ;  /* 0x00047c9401007387 */ /* 0x0001e20000100800 */
[----:B--2---:R-:W-:-:S01]  /*eda0*/  FADD R3, R226, R3 ;  /* 0x00000003e2037221 */ /* 0x004fc20000000000 */
[----:B---3--:R-:W-:Y:S02]  /*edb0*/  FADD R4, R227, R4 ;  /* 0x00000004e3047221 */ /* 0x008fe40000000000 */
[----:B0-----:R-:W2:Y:S04]  /*edc0*/  LDL R148, [R1+0x1c0] ;  /* 0x0001c00001947983 */ /* 0x001ea80000100800 */
[----:B------:R0:W-:Y:S01]  /*edd0*/  STL [R1+0x478], R149 ;  /* 0x0004789501007387 */ /* 0x0001e20000100800 */
[----:B----4-:R-:W-:-:S01]  /*ede0*/  FADD R5, R228, R5 ;  /* 0x00000005e4057221 */ /* 0x010fc20000000000 */
[----:B------:R-:W-:-:S02]  /*edf0*/  FADD R6, R229, R6 ;  /* 0x00000006e5067221 */ /* 0x000fc40000000000 */
[----:B0-----:R-:W3:Y:S04]  /*ee00*/  LDL R149, [R1+0x1f4] ;  /* 0x0001f40001957983 */ /* 0x001ee80000100800 */
[----:B------:R0:W-:Y:S01]  /*ee10*/  STL [R1+0x474], R150 ;  /* 0x0004749601007387 */ /* 0x0001e20000100800 */
[----:B------:R-:W-:-:S01]  /*ee20*/  FADD R7, R230, R7 ;  /* 0x00000007e6077221 */ /* 0x000fc20000000000 */
[----:B------:R-:W-:Y:S02]  /*ee30*/  FADD R8, R231, R8 ;  /* 0x00000008e7087221 */ /* 0x000fe40000000000 */
[----:B0-----:R-:W4:Y:S04]  /*ee40*/  LDL.LU R150, [R1+0x20c] ;  /* 0x00020c0001967983 */ /* 0x001f280000300800 */
[----:B------:R0:W-:Y:S01]  /*ee50*/  STL [R1+0x470], R151 ;  /* 0x0004709701007387 */ /* 0x0001e20000100800 */
[----:B------:R-:W-:-:S01]  /*ee60*/  FADD R9, R232, R9 ;  /* 0x00000009e8097221 */ /* 0x000fc20000000000 */
[----:B------:R-:W-:-:S02]  /*ee70*/  FADD R10, R233, R10 ;  /* 0x0000000ae90a7221 */ /* 0x000fc40000000000 */
[----:B0-----:R-:W3:Y:S04]  /*ee80*/  LDL R151, [R1+0x1f0] ;  /* 0x0001f00001977983 */ /* 0x001ee80000100800 */
[----:B------:R-:W2:Y:S04]  /*ee90*/  LDL.LU R225, [R1+0x698] ;  /* 0x0006980001e17983 */ /* 0x000ea80000300800 */
[----:B------:R-:W4:Y:S04]  /*eea0*/  LDL.LU R226, [R1+0x694] ;  /* 0x0006940001e27983 */ /* 0x000f280000300800 */
[----:B------:R-:W3:Y:S04]  /*eeb0*/  LDL.LU R227, [R1+0x690] ;  /* 0x0006900001e37983 */ /* 0x000ee80000300800 */
[----:B------:R-:W3:Y:S04]  /*eec0*/  LDL.LU R228, [R1+0x68c] ;  /* 0x00068c0001e47983 */ /* 0x000ee80000300800 */
[----:B------:R-:W3:Y:S01]  /*eed0*/  LDL.LU R229, [R1+0x688] ;  /* 0x0006880001e57983 */ /* 0x000ee20000300800 */
[----:B------:R-:W-:-:S03]  /*eee0*/  FADD R11, R234, R11 ;  /* 0x0000000bea0b7221 */ /* 0x000fc60000000000 */
[----:B------:R-:W3:Y:S01]  /*eef0*/  LDL.LU R230, [R1+0x684] ;  /* 0x0006840001e67983 */ /* 0x000ee20000300800 */
[----:B------:R-:W-:-:S03]  /*ef00*/  FADD R12, R235, R12 ;  /* 0x0000000ceb0c7221 */ /* 0x000fc60000000000 */
[----:B------:R-:W3:Y:S04]  /*ef10*/  LDL.LU R231, [R1+0x680] ;  /* 0x0006800001e77983 */ /* 0x000ee80000300800 */
[----:B------:R-:W3:Y:S04]  /*ef20*/  LDL.LU R232, [R1+0x67c] ;  /* 0x00067c0001e87983 */ /* 0x000ee80000300800 */
[----:B------:R-:W3:Y:S04]  /*ef30*/  LDL.LU R233, [R1+0x678] ;  /* 0x0006780001e97983 */ /* 0x000ee80000300800 */
[----:B------:R-:W3:Y:S04]  /*ef40*/  LDL.LU R234, [R1+0x674] ;  /* 0x0006740001ea7983 */ /* 0x000ee80000300800 */
[----:B------:R-:W3:Y:S01]  /*ef50*/  LDL.LU R235, [R1+0x670] ;  /* 0x0006700001eb7983 */ /* 0x000ee20000300800 */
[----:B------:R-:W-:-:S01]  /*ef60*/  FADD R13, R24, R13 ;  /* 0x0000000d180d7221 */ /* 0x000fc20000000000 */
[----:B------:R-:W-:Y:S01]  /*ef70*/  FADD R14, R25, R14 ;  /* 0x0000000e190e7221 */ /* 0x000fe20000000000 */
[----:B------:R-:W-:-:S01]  /*ef80*/  FADD R15, R26, R15 ;  /* 0x0000000f1a0f7221 */ /* 0x000fc20000000000 */
[----:B------:R-:W3:Y:S01]  /*ef90*/  LDL.LU R24, [R1+0x66c] ;  /* 0x00066c0001187983 */ /* 0x000ee20000300800 */
[----:B------:R-:W-:-:S01]  /*efa0*/  FADD R16, R27, R16 ;  /* 0x000000101b107221 */ /* 0x000fc20000000000 */
[----:B------:R-:W-:-:S02]  /*efb0*/  FADD R17, R28, R17 ;  /* 0x000000111c117221 */ /* 0x000fc40000000000 */
[----:B------:R-:W3:Y:S01]  /*efc0*/  LDL.LU R25, [R1+0x668] ;  /* 0x0006680001197983 */ /* 0x000ee20000300800 */
[----:B------:R-:W-:-:S03]  /*efd0*/  FADD R18, R29, R18 ;  /* 0x000000121d127221 */ /* 0x000fc60000000000 */
        /* <DEDUP_REMOVED lines=157> */
[----:B--2---:R-:W-:-:S03]  /*f9b0*/  FADD R225, R108, R225 ;  /* 0x000000e16ce17221 */ /* 0x004fc60000000000 */
[----:B------:R-:W2:Y:S01]  /*f9c0*/  LDL.LU R105, [R1+0x528] ;  /* 0x0005280001697983 */ /* 0x000ea20000300800 */
[----:B----4-:R-:W-:-:S03]  /*f9d0*/  FADD R226, R109, R226 ;  /* 0x000000e26de27221 */ /* 0x010fc60000000000 */
[----:B------:R-:W4:Y:S01]  /*f9e0*/  LDL.LU R106, [R1+0x524] ;  /* 0x00052400016a7983 */ /* 0x000f220000300800 */
[----:B---3--:R-:W-:-:S03]  /*f9f0*/  FADD R227, R110, R227 ;  /* 0x000000e36ee37221 */ /* 0x008fc60000000000 */
        /* <DEDUP_REMOVED lines=15> */
[----:B------:R-:W-:-:S01]  /*faf0*/  FADD R235, R118, R235 ;  /* 0x000000eb76eb7221 */ /* 0x000fc20000000000 */
[----:B------:R-:W-:Y:S02]  /*fb00*/  FADD R122, R121, R122 ;  /* 0x0000007a797a7221 */ /* 0x000fe40000000000 */
[----:B------:R-:W3:Y:S01]  /*fb10*/  LDL.LU R115, [R1+0x500] ;  /* 0x0005000001737983 */ /* 0x000ee20000300800 */
[----:B------:R-:W-:-:S03]  /*fb20*/  FADD R236, R119, R236 ;  /* 0x000000ec77ec7221 */ /* 0x000fc60000000000 */
[----:B------:R-:W3:Y:S01]  /*fb30*/  LDL.LU R116, [R1+0x4fc] ;  /* 0x0004fc0001747983 */ /* 0x000ee20000300800 */
[----:B------:R-:W-:-:S03]  /*fb40*/  FADD R237, R120, R237 ;  /* 0x000000ed78ed7221 */ /* 0x000fc60000000000 */
[----:B------:R-:W3:Y:S01]  /*fb50*/  LDL.LU R117, [R1+0x4f8] ;  /* 0x0004f80001757983 */ /* 0x000ee20000300800 */
[----:B------:R-:W-:-:S03]  /*fb60*/  FADD R124, R123, R124 ;  /* 0x0000007c7b7c7221 */ /* 0x000fc60000000000 */
[----:B------:R-:W3:Y:S04]  /*fb70*/  LDL.LU R118, [R1+0x4f4] ;  /* 0x0004f40001767983 */ /* 0x000ee80000300800 */
[----:B------:R-:W3:Y:S01]  /*fb80*/  LDL.LU R119, [R1+0x4f0] ;  /* 0x0004f00001777983 */ /* 0x000ee20000300800 */
[----:B------:R-:W-:-:S03]  /*fb90*/  FADD R126, R125, R126 ;  /* 0x0000007e7d7e7221 */ /* 0x000fc60000000000 */
[----:B------:R-:W3:Y:S04]  /*fba0*/  LDL.LU R120, [R1+0x4ec] ;  /* 0x0004ec0001787983 */ /* 0x000ee80000300800 */
[----:B------:R-:W3:Y:S04]  /*fbb0*/  LDL.LU R121, [R1+0x4e8] ;  /* 0x0004e80001797983 */ /* 0x000ee80000300800 */
[----:B------:R0:W-:Y:S01]  /*fbc0*/  STL [R1+0x200], R122 ;  /* 0x0002007a01007387 */ /* 0x0001e20000100800 */
[----:B------:R-:W-:-:S01]  /*fbd0*/  FADD R150, R127, R150 ;  /* 0x000000967f967221 */ /* 0x000fc20000000000 */
[----:B------:R-:W-:Y:S01]  /*fbe0*/  FADD R146, R148, R146 ;  /* 0x0000009294927221 */ /* 0x000fe20000000000 */
[----:B------:R-:W-:-:S01]  /*fbf0*/  FADD R143, R144, R143 ;  /* 0x0000008f908f7221 */ /* 0x000fc20000000000 */
[----:B------:R-:W-:Y:S01]  /*fc00*/  FADD R141, R142, R141 ;  /* 0x0000008d8e8d7221 */ /* 0x000fe20000000000 */
[----:B0-----:R-:W3:Y:S04]  /*fc10*/  LDL.LU R122, [R1+0x4e4] ;  /* 0x0004e400017a7983 */ /* 0x001ee80000300800 */
[----:B------:R-:W3:Y:S04]  /*fc20*/  LDL.LU R123, [R1+0x4e0] ;  /* 0x0004e000017b7983 */ /* 0x000ee80000300800 */
[----:B------:R0:W-:Y:S01]  /*fc30*/  STL [R1+0x204], R124 ;  /* 0x0002047c01007387 */ /* 0x0001e20000100800 */
[----:B------:R-:W-:-:S01]  /*fc40*/  FADD R139, R140, R139 ;  /* 0x0000008b8c8b7221 */ /* 0x000fc20000000000 */
[----:B------:R-:W-:Y:S01]  /*fc50*/  FADD R137, R138, R137 ;  /* 0x000000898a897221 */ /* 0x000fe20000000000 */
[----:B------:R-:W-:-:S01]  /*fc60*/  FADD R135, R136, R135 ;  /* 0x0000008788877221 */ /* 0x000fc20000000000 */
[----:B0-----:R-:W3:Y:S04]  /*fc70*/  LDL.LU R124, [R1+0x4dc] ;  /* 0x0004dc00017c7983 */ /* 0x001ee80000300800 */
[----:B------:R-:W3:Y:S04]  /*fc80*/  LDL.LU R125, [R1+0x4d8] ;  /* 0x0004d800017d7983 */ /* 0x000ee80000300800 */
[----:B------:R0:W-:Y:S01]  /*fc90*/  STL [R1+0x208], R126 ;  /* 0x0002087e01007387 */ /* 0x0001e20000100800 */
[----:B------:R-:W-:-:S01]  /*fca0*/  FADD R131, R133, R131 ;  /* 0x0000008385837221 */ /* 0x000fc20000000000 */
[----:B------:R-:W-:-:S02]  /*fcb0*/  FADD R0, R129, R0 ;  /* 0x0000000081007221 */ /* 0x000fc40000000000 */
[----:B0-----:R-:W3:Y:S04]  /*fcc0*/  LDL.LU R126, [R1+0x4d4] ;  /* 0x0004d400017e7983 */ /* 0x001ee80000300800 */
[----:B------:R-:W3:Y:S04]  /*fcd0*/  LDL.LU R127, [R1+0x4d0] ;  /* 0x0004d000017f7983 */ /* 0x000ee80000300800 */
[----:B------:R-:W-:Y:S04]  /*fce0*/  STL [R1+0x20c], R150 ;  /* 0x00020c9601007387 */ /* 0x000fe80000100800 */
[----:B------:R-:W-:Y:S04]  /*fcf0*/  STL [R1+0x210], R146 ;  /* 0x0002109201007387 */ /* 0x000fe80000100800 */
[----:B------:R-:W-:Y:S04]  /*fd00*/  STL [R1+0x214], R143 ;  /* 0x0002148f01007387 */ /* 0x000fe80000100800 */
[----:B------:R-:W-:Y:S04]  /*fd10*/  STL [R1+0x218], R141 ;  /* 0x0002188d01007387 */ /* 0x000fe80000100800 */
[----:B------:R-:W-:Y:S04]  /*fd20*/  STL [R1+0x21c], R139 ;  /* 0x00021c8b01007387 */ /* 0x000fe80000100800 */
[----:B------:R-:W-:Y:S04]  /*fd30*/  STL [R1+0x220], R137 ;  /* 0x0002208901007387 */ /* 0x000fe80000100800 */
[----:B------:R-:W2:Y:S04]  /*fd40*/  LDL.LU R129, [R1+0x230] ;  /* 0x0002300001817983 */ /* 0x000ea80000300800 */
[----:B------:R-:W-:Y:S04]  /*fd50*/  STL [R1+0x224], R135 ;  /* 0x0002248701007387 */ /* 0x000fe80000100800 */
[----:B------:R0:W-:Y:S04]  /*fd60*/  STL [R1+0x228], R131 ;  /* 0x0002288301007387 */ /* 0x0001e80000100800 */
[----:B0-----:R-:W4:Y:S04]  /*fd70*/  LDL.LU R131, [R1+0x234] ;  /* 0x0002340001837983 */ /* 0x001f280000300800 */
[----:B------:R-:W3:Y:S04]  /*fd80*/  LDL.LU R133, [R1+0x238] ;  /* 0x0002380001857983 */ /* 0x000ee80000300800 */
[----:B------:R0:W-:Y:S04]  /*fd90*/  STL [R1+0x22c], R0 ;  /* 0x00022c0001007387 */ /* 0x0001e80000100800 */
[----:B------:R-:W3:Y:S04]  /*fda0*/  LDL.LU R135, [R1+0x23c] ;  /* 0x00023c0001877983 */ /* 0x000ee80000300800 */
        /* <DEDUP_REMOVED lines=12> */
[----:B0-----:R-:W3:Y:S01]  /*fe70*/  LDL.LU R0, [R1+0x270] ;  /* 0x0002700001007983 */ /* 0x001ee20000300800 */
[----:B--2---:R-:W-:-:S03]  /*fe80*/  FADD R129, R128, R129 ;  /* 0x0000008180817221 */ /* 0x004fc60000000000 */
[----:B------:R-:W2:Y:S04]  /*fe90*/  LDL.LU R128, [R1+0x4cc] ;  /* 0x0004cc0001807983 */ /* 0x000ea80000300800 */
[----:B------:R0:W-:Y:S04]  /*fea0*/  STL [R1+0x230], R129 ;  /* 0x0002308101007387 */ /* 0x0001e80000100800 */
[----:B0-----:R-:W2:Y:S01]  /*feb0*/  LDL.LU R129, [R1+0x4c8] ;  /* 0x0004c80001817983 */ /* 0x001ea20000300800 */
[----:B----4-:R-:W-:-:S03]  /*fec0*/  FADD R131, R130, R131 ;  /* 0x0000008382837221 */ /* 0x010fc60000000000 */
[----:B------:R-:W4:Y:S01]  /*fed0*/  LDL.LU R130, [R1+0x4c4] ;  /* 0x0004c40001827983 */ /* 0x000f220000300800 */
[----:B---3--:R-:W-:-:S03]  /*fee0*/  FADD R133, R132, R133 ;  /* 0x0000008584857221 */ /* 0x008fc60000000000 */
[----:B------:R0:W-:Y:S01]  /*fef0*/  STL [R1+0x234], R131 ;  /* 0x0002348301007387 */ /* 0x0001e20000100800 */
[----:B------:R-:W-:-:S03]  /*ff00*/  FADD R135, R134, R135 ;  /* 0x0000008786877221 */ /* 0x000fc60000000000 */
[----:B0-----:R-:W3:Y:S01]  /*ff10*/  LDL.LU R131, [R1+0x4c0] ;  /* 0x0004c00001837983 */ /* 0x001ee20000300800 */
[----:B------:R-:W-:-:S03]  /*ff20*/  FADD R150, R151, R150 ;  /* 0x0000009697967221 */ /* 0x000fc60000000000 */
[----:B------:R-:W3:Y:S01]  /*ff30*/  LDL.LU R132, [R1+0x4bc] ;  /* 0x0004bc0001847983 */ /* 0x000ee20000300800 */
[----:B------:R-:W-:-:S03]  /*ff40*/  FADD R148, R149, R148 ;  /* 0x0000009495947221 */ /* 0x000fc60000000000 */
[----:B------:R0:W-:Y:S01]  /*ff50*/  STL [R1+0x238], R133 ;  /* 0x0002388501007387 */ /* 0x0001e20000100800 */
[----:B------:R-:W-:-:S01]  /*ff60*/  FADD R146, R147, R146 ;  /* 0x0000009293927221 */ /* 0x000fc20000000000 */
[----:B------:R-:W-:Y:S02]  /*ff70*/  FADD R144, R145, R144 ;  /* 0x0000009091907221 */ /* 0x000fe40000000000 */
[----:B0-----:R-:W3:Y:S01]  /*ff80*/  LDL.LU R133, [R1+0x4b8] ;  /* 0x0004b80001857983 */ /* 0x001ee20000300800 */
[----:B------:R-:W-:-:S03]  /*ff90*/  FADD R143, R24, R143 ;  /* 0x0000008f188f7221 */ /* 0x000fc60000000000 */
[----:B------:R-:W3:Y:S01]  /*ffa0*/  LDL.LU R134, [R1+0x4b4] ;  /* 0x0004b40001867983 */ /* 0x000ee20000300800 */
[----:B------:R-:W-:-:S03]  /*ffb0*/  FADD R142, R25, R142 ;  /* 0x0000008e198e7221 */ /* 0x000fc60000000000 */
[----:B------:R0:W-:Y:S01]  /*ffc0*/  STL [R1+0x23c], R135 ;  /* 0x00023c8701007387 */ /* 0x0001e20000100800 */
[----:B------:R-:W-:-:S01]  /*ffd0*/  FADD R141, R26, R141 ;  /* 0x0000008d1a8d7221 */ /* 0x000fc20000000000 */
[----:B------:R-:W-:Y:S01]  /*ffe0*/  FADD R140, R27, R140 ;  /* 0x0000008c1b8c7221 */ /* 0x000fe20000000000 */
[----:B------:R-:W-:-:S01]  /*fff0*/  FADD R139, R28, R139 ;  /* 0x0000008b1c8b7221 */ /* 0x000fc20000000000 */
[----:B0-----:R-:W3:Y:S01]  /*10000*/  LDL.LU R135, [R1+0x4b0] ;  /* 0x0004b00001877983 */ /* 0x001ee20000300800 */
[----:B------:R-:W-:-:S03]  /*10010*/  FADD R138, R29, R138 ;  /* 0x0000008a1d8a7221 */ /* 0x000fc60000000000 */
[----:B------:R0:W-:Y:S01]  /*10020*/  STL [R1+0x240], R150 ;  /* 0x0002409601007387 */ /* 0x0001e20000100800 */
[----:B------:R-:W-:-:S03]  /*10030*/  FADD R137, R30, R137 ;  /* 0x000000891e897221 */ /* 0x000fc60000000000 */
[----:B------:R1:W-:Y:S01]  /*10040*/  STL [R1+0x244], R148 ;  /* 0x0002449401007387 */ /* 0x0003e20000100800 */
[----:B------:R-:W-:-:S03]  /*10050*/  FADD R136, R31, R136 ;  /* 0x000000881f887221 */ /* 0x000fc60000000000 */
[----:B------:R1:W-:Y:S01]  /*10060*/  STL [R1+0x248], R146 ;  /* 0x0002489201007387 */ /* 0x0003e20000100800 */
[----:B------:R-:W-:-:S03]  /*10070*/  FADD R0, R32, R0 ;  /* 0x0000000020007221 */ /* 0x000fc60000000000 */
[----:B------:R1:W-:Y:S04]  /*10080*/  STL [R1+0x24c], R144 ;  /* 0x00024c9001007387 */ /* 0x0003e80000100800 */
[----:B------:R1:W-:Y:S04]  /*10090*/  STL [R1+0x250], R143 ;  /* 0x0002508f01007387 */ /* 0x0003e80000100800 */
[----:B------:R1:W-:Y:S04]  /*100a0*/  STL [R1+0x254], R142 ;  /* 0x0002548e01007387 */ /* 0x0003e80000100800 */
[----:B------:R1:W-:Y:S04]  /*100b0*/  STL [R1+0x258], R141 ;  /* 0x0002588d01007387 */ /* 0x0003e80000100800 */
[----:B------:R1:W-:Y:S04]  /*100c0*/  STL [R1+0x25c], R140 ;  /* 0x00025c8c01007387 */ /* 0x0003e80000100800 */
[----:B------:R1:W-:Y:S04]  /*100d0*/  STL [R1+0x260], R139 ;  /* 0x0002608b01007387 */ /* 0x0003e80000100800 */
[----:B------:R1:W-:Y:S04]  /*100e0*/  STL [R1+0x264], R138 ;  /* 0x0002648a01007387 */ /* 0x0003e80000100800 */
[----:B------:R-:W2:Y:S04]  /*100f0*/  LDL.LU R151, [R1+0x274] ;  /* 0x0002740001977983 */ /* 0x000ea80000300800 */
[----:B------:R1:W-:Y:S04]  /*10100*/  STL [R1+0x268], R137 ;  /* 0x0002688901007387 */ /* 0x0003e80000100800 */
[----:B0-----:R-:W4:Y:S04]  /*10110*/  LDL.LU R150, [R1+0x278] ;  /* 0x0002780001967983 */ /* 0x001f280000300800 */
[----:B------:R0:W-:Y:S04]  /*10120*/  STL [R1+0x26c], R136 ;  /* 0x00026c8801007387 */ /* 0x0001e80000100800 */
[----:B------:R-:W3:Y:S04]  /*10130*/  LDL.LU R149, [R1+0x27c] ;  /* 0x00027c0001957983 */ /* 0x000ee80000300800 */
[----:B------:R0:W-:Y:S04]  /*10140*/  STL [R1+0x270], R0 ;  /* 0x0002700001007387 */ /* 0x0001e80000100800 */
[----:B-1----:R-:W3:Y:S04]  /*10150*/  LDL.LU R148, [R1+0x280] ;  /* 0x0002800001947983 */ /* 0x002ee80000300800 */
        /* <DEDUP_REMOVED lines=11> */
[----:B0-----:R-:W3:Y:S04]  /*10210*/  LDL.LU R136, [R1+0x2b0] ;  /* 0x0002b00001887983 */ /* 0x001ee80000300800 */
[----:B------:R-:W3:Y:S01]  /*10220*/  LDL.LU R0, [R1+0x2b4] ;  /* 0x0002b40001007983 */ /* 0x000ee20000300800 */
[----:B--2---:R-:W-:-:S05]  /*10230*/  FADD R151, R33, R151 ;  /* 0x0000009721977221 */ /* 0x004fca0000000000 */
[----:B------:R0:W-:Y:S01]  /*10240*/  STL [R1+0x274], R151 ;  /* 0x0002749701007387 */ /* 0x0001e20000100800 */
[----:B----4-:R-:W-:-:S05]  /*10250*/  FADD R150, R34, R150 ;  /* 0x0000009622967221 */ /* 0x010fca0000000000 */
[----:B------:R1:W-:Y:S01]  /*10260*/  STL [R1+0x278], R150 ;  /* 0x0002789601007387 */ /* 0x0003e20000100800 */
[----:B---3--:R-:W-:-:S05]  /*10270*/  FADD R149, R35, R149 ;  /* 0x0000009523957221 */ /* 0x008fca0000000000 */
[----:B------:R2:W-:Y:S01]  /*10280*/  STL [R1+0x27c], R149 ;  /* 0x00027c9501007387 */ /* 0x0005e20000100800 */
[----:B------:R-:W-:-:S01]  /*10290*/  FADD R148, R36, R148 ;  /* 0x0000009424947221 */ /* 0x000fc20000000000 */
[----:B------:R-:W-:-:S04]  /*102a0*/  FADD R147, R37, R147 ;  /* 0x0000009325937221 */ /* 0x000fc80000000000 */
[----:B------:R3:W-:Y:S01]  /*102b0*/  STL [R1+0x280], R148 ;  /* 0x0002809401007387 */ /* 0x0007e20000100800 */
[----:B------:R-:W-:-:S03]  /*102c0*/  FADD R146, R38, R146 ;  /* 0x0000009226927221 */ /* 0x000fc60000000000 */
        /* <DEDUP_REMOVED lines=20> */
[----:B0-----:R-:W4:Y:S01]  /*10410*/  LDL.LU R151, [R1+0x2b8] ;  /* 0x0002b80001977983 */ /* 0x001f220000300800 */
[----:B------:R-:W-:-:S03]  /*10420*/  FADD R0, R49, R0 ;  /* 0x0000000031007221 */ /* 0x000fc60000000000 */
[----:B------:R0:W-:Y:S04]  /*10430*/  STL [R1+0x2ac], R137 ;  /* 0x0002ac8901007387 */ /* 0x0001e80000100800 */
[----:B-1----:R-:W4:Y:S04]  /*10440*/  LDL.LU R150, [R1+0x2bc] ;  /* 0x0002bc0001967983 */ /* 0x002f280000300800 */
[----:B------:R1:W-:Y:S04]  /*10450*/  STL [R1+0x2b0], R136 ;  /* 0x0002b08801007387 */ /* 0x0003e80000100800 */
[----:B--2---:R-:W2:Y:S04]  /*10460*/  LDL.LU R149, [R1+0x2c0] ;  /* 0x0002c00001957983 */ /* 0x004ea80000300800 */
[----:B------:R1:W-:Y:S04]  /*10470*/  STL [R1+0x2b4], R0 ;  /* 0x0002b40001007387 */ /* 0x0003e80000100800 */
[----:B---3--:R-:W3:Y:S04]  /*10480*/  LDL.LU R148, [R1+0x2c4] ;  /* 0x0002c40001947983 */ /* 0x008ee80000300800 */
[----:B----4-:R-:W4:Y:S04]  /*10490*/  LDL.LU R147, [R1+0x2c8] ;  /* 0x0002c80001937983 */ /* 0x010f280000300800 */
[----:B------:R-:W4:Y:S04]  /*104a0*/  LDL.LU R146, [R1+0x2cc] ;  /* 0x0002cc0001927983 */ /* 0x000f280000300800 */
        /* <DEDUP_REMOVED lines=8> */
[----:B0-----:R-:W4:Y:S04]  /*10530*/  LDL.LU R137, [R1+0x2f0] ;  /* 0x0002f00001897983 */ /* 0x001f280000300800 */
[----:B-1----:R-:W4:Y:S04]  /*10540*/  LDL.LU R136, [R1+0x2f4] ;  /* 0x0002f40001887983 */ /* 0x002f280000300800 */
[----:B------:R-:W4:Y:S01]  /*10550*/  LDL.LU R0, [R1+0x2f8] ;  /* 0x0002f80001007983 */ /* 0x000f220000300800 */
[----:B------:R-:W-:-:S01]  /*10560*/  FADD R151, R50, R151 ;  /* 0x0000009732977221 */ /* 0x000fc20000000000 */
[----:B------:R-:W-:-:S04]  /*10570*/  FADD R150, R51, R150 ;  /* 0x0000009633967221 */ /* 0x000fc80000000000 */
[----:B------:R0:W-:Y:S01]  /*10580*/  STL [R1+0x2b8], R151 ;  /* 0x0002b89701007387 */ /* 0x0001e20000100800 */
[----:B--2---:R-:W-:-:S03]  /*10590*/  FADD R149, R52, R149 ;  /* 0x0000009534957221 */ /* 0x004fc60000000000 */
[----:B------:R1:W-:Y:S01]  /*105a0*/  STL [R1+0x2bc], R150 ;  /* 0x0002bc9601007387 */ /* 0x0003e20000100800 */
[----:B---3--:R-:W-:-:S03]  /*105b0*/  FADD R148, R53, R148 ;  /* 0x0000009435947221 */ /* 0x008fc60000000000 */
[----:B------:R2:W-:Y:S01]  /*105c0*/  STL [R1+0x2c0], R149 ;  /* 0x0002c09501007387 */ /* 0x0005e20000100800 */
[----:B----4-:R-:W-:-:S03]  /*105d0*/  FADD R147, R54, R147 ;  /* 0x0000009336937221 */ /* 0x010fc60000000000 */
        /* <DEDUP_REMOVED lines=198> */
[----:B------:R-:W-:Y:S01]  /*11240*/  STL [R1+0x3c8], R151 ;  /* 0x0003c89701007387 */ /* 0x000fe20000100800 */
[----:B--2---:R-:W-:-:S03]  /*11250*/  FADD R149, R120, R149 ;  /* 0x0000009578957221 */ /* 0x004fc60000000000 */
[----:B------:R-:W-:Y:S01]  /*11260*/  STL [R1+0x3cc], R150 ;  /* 0x0003cc9601007387 */ /* 0x000fe20000100800 */
[----:B---3--:R-:W-:-:S03]  /*11270*/  FADD R148, R121, R148 ;  /* 0x0000009479947221 */ /* 0x008fc60000000000 */
[----:B------:R-:W-:Y:S01]  /*11280*/  STL [R1+0x3d0], R149 ;  /* 0x0003d09501007387 */ /* 0x000fe20000100800 */
[----:B----4-:R-:W-:-:S03]  /*11290*/  FADD R147, R122, R147 ;  /* 0x000000937a937221 */ /* 0x010fc60000000000 */
[----:B------:R-:W-:Y:S01]  /*112a0*/  STL [R1+0x3d4], R148 ;  /* 0x0003d49401007387 */ /* 0x000fe20000100800 */
[----:B------:R-:W-:-:S03]  /*112b0*/  FADD R146, R123, R146 ;  /* 0x000000927b927221 */ /* 0x000fc60000000000 */
        /* <DEDUP_REMOVED lines=17> */
[----:B------:R-:W-:-:S01]  /*113d0*/  FADD R137, R132, R137 ;  /* 0x0000008984897221 */ /* 0x000fc20000000000 */
[----:B------:R-:W-:Y:S02]  /*113e0*/  FADD R136, R133, R136 ;  /* 0x0000008885887221 */ /* 0x000fe40000000000 */
[----:B------:R-:W-:Y:S04]  /*113f0*/  STL [R1+0x3fc], R138 ;  /* 0x0003fc8a01007387 */ /* 0x000fe80000100800 */
[----:B------:R0:W-:Y:S04]  /*11400*/  STL [R1+0x404], R136 ;  /* 0x0004048801007387 */ /* 0x0001e80000100800 */
[----:B------:R1:W-:Y:S04]  /*11410*/  STL [R1+0x400], R137 ;  /* 0x0004008901007387 */ /* 0x0003e80000100800 */
[----:B0-----:R-:W2:Y:S01]  /*11420*/  LDL.LU R136, [R1+0x40c] ;  /* 0x00040c0001887983 */ /* 0x001ea20000300800 */
[----:B------:R-:W-:-:S03]  /*11430*/  FADD R0, R134, R0 ;  /* 0x0000000086007221 */ /* 0x000fc60000000000 */
[----:B-1----:R-:W3:Y:S04]  /*11440*/  LDL.LU R137, [R1+0x410] ;  /* 0x0004100001897983 */ /* 0x002ee80000300800 */
[----:B------:R-:W4:Y:S04]  /*11450*/  LDL.LU R138, [R1+0x414] ;  /* 0x00041400018a7983 */ /* 0x000f280000300800 */
[----:B------:R0:W-:Y:S04]  /*11460*/  STL [R1+0x408], R0 ;  /* 0x0004080001007387 */ /* 0x0001e80000100800 */
        /* <DEDUP_REMOVED lines=13> */
[----:B0-----:R-:W4:Y:S01]  /*11540*/  LDL.LU R0, [R1+0x44c] ;  /* 0x00044c0001007983 */ /* 0x001f220000300800 */
[----:B--2---:R-:W-:-:S05]  /*11550*/  FADD R136, R135, R136 ;  /* 0x0000008887887221 */ /* 0x004fca0000000000 */
[----:B------:R0:W-:Y:S04]  /*11560*/  STL [R1+0x40c], R136 ;  /* 0x00040c8801007387 */ /* 0x0001e80000100800 */
[----:B0-----:R-:W3:Y:S02]  /*11570*/  LDL.LU R136, [R1+0x4ac] ;  /* 0x0004ac0001887983 */ /* 0x001ee40000300800 */
[----:B---3--:R-:W-:-:S05]  /*11580*/  FADD R137, R136, R137 ;  /* 0x0000008988897221 */ /* 0x008fca0000000000 */
[----:B------:R0:W-:Y:S04]  /*11590*/  STL [R1+0x410], R137 ;  /* 0x0004108901007387 */ /* 0x0001e80000100800 */
[----:B0-----:R-:W4:Y:S02]  /*115a0*/  LDL.LU R137, [R1+0x4a8] ;  /* 0x0004a80001897983 */ /* 0x001f240000300800 */
[----:B----4-:R-:W-:-:S05]  /*115b0*/  FADD R138, R137, R138 ;  /* 0x0000008a898a7221 */ /* 0x010fca0000000000 */
[----:B------:R0:W-:Y:S04]  /*115c0*/  STL [R1+0x414], R138 ;  /* 0x0004148a01007387 */ /* 0x0001e80000100800 */
[----:B0-----:R-:W2:Y:S02]  /*115d0*/  LDL.LU R138, [R1+0x4a4] ;  /* 0x0004a400018a7983 */ /* 0x001ea40000300800 */
[----:B--2---:R-:W-:-:S05]  /*115e0*/  FADD R139, R138, R139 ;  /* 0x0000008b8a8b7221 */ /* 0x004fca0000000000 */
        /* <DEDUP_REMOVED lines=37> */
[----:B0-----:R-:W2:Y:S01]  /*11840*/  LDL.LU R151, [R1+0x470] ;  /* 0x0004700001977983 */ /* 0x001ea20000300800 */
[----:B------:R-:W-:Y:S01]  /*11850*/  UMOV UR6, URZ ;  /* 0x0000003f00067c82 */ /* 0x000fe20008000000 */
[----:B--2---:R-:W-:-:S05]  /*11860*/  FADD R0, R0, R151 ;  /* 0x0000009700007221 */ /* 0x004fca0000000000 */
[----:B------:R0:W-:Y:S02]  /*11870*/  STL [R1+0x44c], R0 ;  /* 0x00044c0001007387 */ /* 0x0001e40000100800 */
.L_x_28:
[----:B------:R-:W-:Y:S05]  /*11880*/  @!P1 BRA `(.L_x_29) ;  /* 0x0000000000049947 */ /* 0x000fea0003800000 */
[----:B------:R-:W-:Y:S01]  /*11890*/  BPT.TRAP 0x1 ;  /* 0x000000040000795c */ /* 0x000fe20000300000 */
.L_x_29:
[----:B0-----:R-:W2:Y:S04]  /*118a0*/  LDL R0, [R1+0x450] ;  /* 0x0004500001007983 */ /* 0x001ea80000100800 */
[----:B-----5:R0:W-:Y:S04]  /*118b0*/  STL [R1+0x470], R2 ;  /* 0x0004700201007387 */ /* 0x0201e80000100800 */
[----:B0-----:R-:W3:Y:S01]  /*118c0*/  LDL R2, [R1+0x454] ;  /* 0x0004540001027983 */ /* 0x001ee20000100800 */
[----:B--2---:R-:W-:Y:S01]  /*118d0*/  ISETP.NE.AND P0, PT, R0, RZ, PT ;  /* 0x000000ff0000720c */ /* 0x004fe20003f05270 */
[----:B------:R-:W-:-:S12]  /*118e0*/  IMAD.U32 R0, RZ, RZ, UR25 ;  /* 0x00000019ff007e24 */ /* 0x000fd8000f8e00ff */
[----:B------:R-:W-:-:S05]  /*118f0*/  @P0 LEA R0, R0, UR12, 0x3 ;  /* 0x0000000c00000c11 */ /* 0x000fca000f8e18ff */
[----:B------:R-:W-:-:S05]  /*11900*/  @P0 VIADD R0, R0, 0x18 ;  /* 0x0000001800000836 */ /* 0x000fca0000000000 */
[----:B---3--:R-:W-:Y:S02]  /*11910*/  @P0 PRMT R0, R2, 0x654, R0 ;  /* 0x0000065402000816 */ /* 0x008fe40000000000 */
[----:B------:R0:W5:Y:S01]  /*11920*/  LDL.LU R2, [R1+0x470] ;  /* 0x0004700001027983 */ /* 0x0001620000300800 */
[----:B------:R-:W-:Y:S01]  /*11930*/  UISETP.GT.U32.AND UP0, UPT, UR13, 0x1, UPT ;  /* 0x000000010d00788c */ /* 0x000fe2000bf04070 */
[----:B------:R0:W-:Y:S05]  /*11940*/  @P0 SYNCS.ARRIVE.TRANS64.RED.A1T0 RZ, [R0+URZ], RZ ;  /* 0x000000ff00ff09a7 */ /* 0x0001ea000810043f */
[----:B------:R-:W-:-:S13]  /*11950*/  PLOP3.LUT P0, PT, PT, PT, UP0, 0x80, 0x0 ;  /* 0x000000000000781c */ /* 0x000fda0003f0f008 */
[----:B0-----:R-:W-:Y:S05]  /*11960*/  @P0 BRA `(.L_x_30) ;  /* 0x0000000000040947 */ /* 0x001fea0003800000 */
[----:B------:R-:W-:Y:S01]  /*11970*/  BPT.TRAP 0x1 ;  /* 0x000000040000795c */ /* 0x000fe20000300000 */
.L_x_30:
[----:B------:R-:W-:Y:S02]  /*11980*/  UISETP.GT.AND UP2, UPT, UR26, 0x1, UPT ;  /* 0x000000011a00788c */ /* 0x000fe4000bf44270 */
[----:B------:R-:W-:Y:S02]  /*11990*/  UIADD3 UR23, UR23, 0x1, URZ ;  /* 0x0000000117177890 */ /* 0x000fe4000fffe03f */
[----:B------:R-:W-:Y:S02]  /*119a0*/  UIADD3 UR25, UR25, 0x1, URZ ;  /* 0x0000000119197890 */ /* 0x000fe4000fffe03f */
[----:B------:R-:W-:Y:S01]  /*119b0*/  PLOP3.LUT P0, PT, PT, PT, UP2, 0x80, 0x0 ;  /* 0x000000000000781c */ /* 0x000fe20003f0f028 */
[----:B------:R-:W-:Y:S02]  /*119c0*/  UISETP.NE.AND UP0, UPT, UR23, 0x3, UPT ;  /* 0x000000031700788c */ /* 0x000fe4000bf05270 */
[----:B------:R-:W-:Y:S02]  /*119d0*/  UIADD3 UR16, UR26, -0x1, URZ ;  /* 0xffffffff1a107890 */ /* 0x000fe4000fffe03f */
[----:B------:R-:W-:-:S02]  /*119e0*/  USEL UR8, URZ, 0x1, UP0 ;  /* 0x000000013f087887 */ /* 0x000fc40008000000 */
[----:B------:R-:W-:Y:S02]  /*119f0*/  UISETP.NE.AND UP1, UPT, UR25, 0x3, UPT ;  /* 0x000000031900788c */ /* 0x000fe4000bf25270 */
[----:B------:R-:W-:Y:S02]  /*11a00*/  ULOP3.LUT UR24, UR24, UR8, URZ, 0x3c, !UPT ;  /* 0x0000000818187292 */ /* 0x000fe4000f8e3c3f */
[----:B------:R-:W-:Y:S02]  /*11a10*/  USEL UR23, UR23, URZ, UP0 ;  /* 0x0000003f17177287 */ /* 0x000fe40008000000 */
[----:B------:R-:W-:Y:S01]  /*11a20*/  USEL UR25, UR25, URZ, UP1 ;  /* 0x0000003f19197287 */ /* 0x000fe20008800000 */
[----:B------:R-:W-:Y:S01]  /*11a30*/  UMOV UR8, 0x1 ;  /* 0x0000000100087882 */ /* 0x000fe20000000000 */
[----:B------:R-:W-:Y:S01]  /*11a40*/  UMOV UR26, UR16 ;  /* 0x00000010001a7c82 */ /* 0x000fe20008000000 */
[----:B------:R-:W-:Y:S09]  /*11a50*/  @P0 BRA `(.L_x_31) ;  /* 0xffffff74006c0947 */ /* 0x000ff2000383ffff */
.L_x_23:
[----:B------:R-:W-:-:S04]  /*11a60*/  UISETP.NE.AND UP0, UPT, UR6, URZ, UPT ;  /* 0x0000003f0600728c */ /* 0x000fc8000bf05270 */
[----:B------:R-:W-:-:S06]  /*11a70*/  USEL UR6, URZ, 0x1, !UP0 ;  /* 0x000000013f067887 */ /* 0x000fcc000c000000 */
[----:B------:R-:W-:-:S13]  /*11a80*/  ISETP.NE.AND P0, PT, RZ, UR6, PT ;  /* 0x00000006ff007c0c */ /* 0x000fda000bf05270 */
[----:B------:R-:W-:Y:S05]  /*11a90*/  @!P0 BRA `(.L_x_32) ;  /* 0x0000003800188947 */ /* 0x000fea0003800000 */
[----:B------:R2:W-:Y:S04]  /*11aa0*/  STL [R1+0x628], R41 ;  /* 0x0006282901007387 */ /* 0x0005e80000100800 */
[----:B--2---:R-:W2:Y:S04]  /*11ab0*/  LDL.LU R41, [R1] ;  /* 0x0000000001297983 */ /* 0x004ea80000300800 */
[----:B------:R3:W-:Y:S04]  /*11ac0*/  STL [R1+0x624], R42 ;  /* 0x0006242a01007387 */ /* 0x0007e80000100800 */
[----:B---3--:R-:W3:Y:S04]  /*11ad0*/  LDL.LU R42, [R1+0x4] ;  /* 0x00000400012a7983 */ /* 0x008ee80000300800 */
[----:B------:R4:W-:Y:S04]  /*11ae0*/  STL [R1+0x620], R43 ;  /* 0x0006202b01007387 */ /* 0x0009e80000100800 */
[----:B----4-:R-:W4:Y:S04]  /*11af0*/  LDL.LU R43, [R1+0x8] ;  /* 0x00000800012b7983 */ /* 0x010f280000300800 */
[----:B------:R0:W-:Y:S04]  /*11b00*/  STL [R1+0x61c], R44 ;  /* 0x00061c2c01007387 */ /* 0x0001e80000100800 */
[----:B0-----:R-:W4:Y:S04]  /*11b10*/  LDL.LU R44, [R1+0xc] ;  /* 0x00000c00012c7983 */ /* 0x001f280000300800 */
        /* <DEDUP_REMOVED lines=144> */
[----:B------:R-:W4:Y:S04]  /*12420*/  LDL.LU R0, [R1+0x204] ;  /* 0x0002040001007983 */ /* 0x000f280000300800 */
        /* <DEDUP_REMOVED lines=69> */
[----:B0-----:R-:W4:Y:S01]  /*12880*/  LDL.LU R151, [R1+0x130] ;  /* 0x0001300001977983 */ /* 0x001f220000300800 */
[----:B--2--5:R-:W-:Y:S01]  /*12890*/  FADD R2, R41, R2 ;  /* 0x0000000229027221 */ /* 0x024fe20000000000 */
[----:B---3--:R-:W-:Y:S01]  /*128a0*/  FADD R3, R42, R3 ;  /* 0x000000032a037221 */ /* 0x008fe20000000000 */
[----:B----4-:R-:W-:Y:S01]  /*128b0*/  FADD R4, R43, R4 ;  /* 0x000000042b047221 */ /* 0x010fe20000000000 */
[----:B------:R-:W2:Y:S01]  /*128c0*/  LDL.LU R41, [R1+0x628] ;  /* 0x0006280001297983 */ /* 0x000ea20000300800 */
[----:B------:R-:W-:Y:S01]  /*128d0*/  FADD R5, R44, R5 ;  /* 0x000000052c057221 */ /* 0x000fe20000000000 */
[----:B------:R-:W-:-:S02]  /*128e0*/  FADD R6, R45, R6 ;  /* 0x000000062d067221 */ /* 0x000fc40000000000 */
[----:B------:R-:W3:Y:S01]  /*128f0*/  LDL.LU R42, [R1+0x624] ;  /* 0x00062400012a7983 */ /* 0x000ee20000300800 */
[----:B------:R-:W-:-:S03]  /*12900*/  FADD R7, R46, R7 ;  /* 0x000000072e077221 */ /* 0x000fc60000000000 */
[----:B------:R-:W4:Y:S01]  /*12910*/  LDL.LU R43, [R1+0x620] ;  /* 0x00062000012b7983 */ /* 0x000f220000300800 */
[----:B------:R-:W-:-:S03]  /*12920*/  FADD R8, R47, R8 ;  /* 0x000000082f087221 */ /* 0x000fc60000000000 */
[----:B------:R-:W2:Y:S01]  /*12930*/  LDL.LU R44, [R1+0x61c] ;  /* 0x00061c00012c7983 */ /* 0x000ea20000300800 */
[----:B------:R-:W-:-:S03]  /*12940*/  FADD R9, R48, R9 ;  /* 0x0000000930097221 */ /* 0x000fc60000000000 */
        /* <DEDUP_REMOVED lines=133> */
[----:B------:R-:W-:Y:S01]  /*131a0*/  FADD R204, R115, R204 ;  /* 0x000000cc73cc7221 */ /* 0x000fe20000000000 */
[----:B------:R-:W-:Y:S02]  /*131b0*/  FADD R118, R119, R118 ;  /* 0x0000007677767221 */ /* 0x000fe40000000000 */
[----:B------:R-:W2:Y:S01]  /*131c0*/  LDL.LU R112, [R1+0x50c] ;  /* 0x00050c0001707983 */ /* 0x000ea20000300800 */
[----:B------:R-:W-:-:S03]  /*131d0*/  FADD R205, R116, R205 ;  /* 0x000000cd74cd7221 */ /* 0x000fc60000000000 */
[----:B------:R-:W2:Y:S01]  /*131e0*/  LDL.LU R113, [R1+0x508] ;  /* 0x0005080001717983 */ /* 0x000ea20000300800 */
[----:B------:R-:W-:-:S03]  /*131f0*/  FADD R0, R117, R0 ;  /* 0x0000000075007221 */ /* 0x000fc60000000000 */
[----:B------:R-:W2:Y:S01]  /*13200*/  LDL.LU R114, [R1+0x504] ;  /* 0x0005040001727983 */ /* 0x000ea20000300800 */
[----:B------:R-:W-:-:S03]  /*13210*/  FADD R208, R149, R208 ;  /* 0x000000d095d07221 */ /* 0x000fc60000000000 */
[----:B------:R-:W2:Y:S04]  /*13220*/  LDL.LU R115, [R1+0x500] ;  /* 0x0005000001737983 */ /* 0x000ea80000300800 */
[----:B------:R-:W2:Y:S01]  /*13230*/  LDL.LU R116, [R1+0x4fc] ;  /* 0x0004fc0001747983 */ /* 0x000ea20000300800 */
[----:B------:R-:W-:Y:S01]  /*13240*/  FADD R207, R150, R207 ;  /* 0x000000cf96cf7221 */ /* 0x000fe20000000000 */
[----:B------:R-:W-:Y:S01]  /*13250*/  FADD R206, R151, R206 ;  /* 0x000000ce97ce7221 */ /* 0x000fe20000000000 */
[----:B------:R-:W-:Y:S01]  /*13260*/  FADD R237, R120, R237 ;  /* 0x000000ed78ed7221 */ /* 0x000fe20000000000 */
[----:B------:R-:W3:Y:S01]  /*13270*/  LDL.LU R117, [R1+0x1b8] ;  /* 0x0001b80001757983 */ /* 0x000ee20000300800 */
[----:B------:R-:W-:Y:S01]  /*13280*/  FADD R236, R121, R236 ;  /* 0x000000ec79ec7221 */ /* 0x000fe20000000000 */
[----:B------:R-:W-:Y:S01]  /*13290*/  FADD R235, R122, R235 ;  /* 0x000000eb7aeb7221 */ /* 0x000fe20000000000 */
[----:B------:R-:W-:Y:S01]  /*132a0*/  FADD R234, R123, R234 ;  /* 0x000000ea7bea7221 */ /* 0x000fe20000000000 */
[----:B------:R-:W3:Y:S01]  /*132b0*/  LDL.LU R149, [R1+0x208] ;  /* 0x0002080001957983 */ /* 0x000ee20000300800 */
[----:B------:R-:W-:Y:S01]  /*132c0*/  FADD R233, R124, R233 ;  /* 0x000000e97ce97221 */ /* 0x000fe20000000000 */
[----:B------:R-:W-:Y:S01]  /*132d0*/  FADD R232, R125, R232 ;  /* 0x000000e87de87221 */ /* 0x000fe20000000000 */
[----:B------:R-:W-:Y:S01]  /*132e0*/  FADD R231, R126, R231 ;  /* 0x000000e77ee77221 */ /* 0x000fe20000000000 */
[----:B------:R0:W-:Y:S01]  /*132f0*/  STL [R1+0x200], R118 ;  /* 0x0002007601007387 */ /* 0x0001e20000100800 */
[----:B------:R-:W-:Y:S01]  /*13300*/  FADD R230, R127, R230 ;  /* 0x000000e67fe67221 */ /* 0x000fe20000000000 */
        /* <DEDUP_REMOVED lines=8> */
[----:B0-----:R-:W4:Y:S01]  /*13390*/  LDL.LU R118, [R1+0x1bc] ;  /* 0x0001bc0001767983 */ /* 0x001f220000300800 */
[----:B------:R-:W-:Y:S01]  /*133a0*/  FADD R215, R142, R215 ;  /* 0x000000d78ed77221 */ /* 0x000fe20000000000 */
[----:B------:R-:W-:Y:S01]  /*133b0*/  FADD R224, R133, R224 ;  /* 0x000000e085e07221 */ /* 0x000fe20000000000 */
[----:B------:R-:W-:Y:S01]  /*133c0*/  FADD R214, R143, R214 ;  /* 0x000000d68fd67221 */ /* 0x000fe20000000000 */
[----:B------:R0:W-:Y:S01]  /*133d0*/  STL [R1+0x204], R0 ;  /* 0x0002040001007387 */ /* 0x0001e20000100800 */
[----:B------:R-:W-:Y:S01]  /*133e0*/  FADD R223, R134, R223 ;  /* 0x000000df86df7221 */ /* 0x000fe20000000000 */
[----:B------:R-:W-:Y:S01]  /*133f0*/  FADD R213, R144, R213 ;  /* 0x000000d590d57221 */ /* 0x000fe20000000000 */
[----:B------:R-:W-:Y:S01]  /*13400*/  FADD R222, R135, R222 ;  /* 0x000000de87de7221 */ /* 0x000fe20000000000 */
[----:B------:R-:W4:Y:S01]  /*13410*/  LDL.LU R150, [R1+0x20c] ;  /* 0x00020c0001967983 */ /* 0x000f220000300800 */
[----:B------:R-:W-:Y:S01]  /*13420*/  FADD R212, R145, R212 ;  /* 0x000000d491d47221 */ /* 0x000fe20000000000 */
[----:B------:R-:W-:Y:S01]  /*13430*/  FADD R221, R136, R221 ;  /* 0x000000dd88dd7221 */ /* 0x000fe20000000000 */
[----:B------:R-:W-:Y:S01]  /*13440*/  FADD R211, R146, R211 ;  /* 0x000000d392d37221 */ /* 0x000fe20000000000 */
[----:B------:R-:W2:Y:S01]  /*13450*/  LDL.LU R119, [R1+0x1c0] ;  /* 0x0001c00001777983 */ /* 0x000ea20000300800 */
[----:B------:R-:W-:Y:S01]  /*13460*/  FADD R220, R137, R220 ;  /* 0x000000dc89dc7221 */ /* 0x000fe20000000000 */
[----:B------:R-:W-:Y:S01]  /*13470*/  FADD R210, R147, R210 ;  /* 0x000000d293d27221 */ /* 0x000fe20000000000 */
[----:B------:R-:W-:Y:S01]  /*13480*/  FADD R219, R138, R219 ;  /* 0x000000db8adb7221 */ /* 0x000fe20000000000 */
[----:B------:R-:W2:Y:S01]  /*13490*/  LDL.LU R151, [R1+0x210] ;  /* 0x0002100001977983 */ /* 0x000ea20000300800 */
[----:B------:R-:W-:-:S03]  /*134a0*/  FADD R209, R148, R209 ;  /* 0x000000d194d17221 */ /* 0x000fc60000000000 */
[----:B------:R-:W2:Y:S04]  /*134b0*/  LDL.LU R120, [R1+0x1c4] ;  /* 0x0001c40001787983 */ /* 0x000ea80000300800 */
[----:B0-----:R-:W2:Y:S04]  /*134c0*/  LDL.LU R0, [R1+0x214] ;  /* 0x0002140001007983 */ /* 0x001ea80000300800 */
        /* <DEDUP_REMOVED lines=28> */
[----:B---3--:R-:W-:-:S03]  /*13690*/  FADD R149, R117, R149 ;  /* 0x0000009575957221 */ /* 0x008fc60000000000 */
[----:B------:R-:W3:Y:S04]  /*136a0*/  LDL.LU R117, [R1+0x4f8] ;  /* 0x0004f80001757983 */ /* 0x000ee80000300800 */
[----:B------:R0:W-:Y:S04]  /*136b0*/  STL [R1+0x208], R149 ;  /* 0x0002089501007387 */ /* 0x0001e80000100800 */
[----:B0-----:R-:W3:Y:S01]  /*136c0*/  LDL.LU R149, [R1+0x250] ;  /* 0x0002500001957983 */ /* 0x001ee20000300800 */
[----:B----4-:R-:W-:-:S03]  /*136d0*/  FADD R150, R118, R150 ;  /* 0x0000009676967221 */ /* 0x010fc60000000000 */
[----:B------:R-:W4:Y:S04]  /*136e0*/  LDL.LU R118, [R1+0x4f4] ;  /* 0x0004f40001767983 */ /* 0x000f280000300800 */
[----:B------:R0:W-:Y:S01]  /*136f0*/  STL [R1+0x20c], R150 ;  /* 0x00020c9601007387 */ /* 0x0001e20000100800 */
[----:B--2---:R-:W-:-:S03]  /*13700*/  FADD R151, R119, R151 ;  /* 0x0000009777977221 */ /* 0x004fc60000000000 */
[----:B0-----:R-:W2:Y:S04]  /*13710*/  LDL.LU R150, [R1+0x254] ;  /* 0x0002540001967983 */ /* 0x001ea80000300800 */
[----:B------:R-:W4:Y:S04]  /*13720*/  LDL.LU R119, [R1+0x4f0] ;  /* 0x0004f00001777983 */ /* 0x000f280000300800 */
[----:B------:R0:W-:Y:S04]  /*13730*/  STL [R1+0x210], R151 ;  /* 0x0002109701007387 */ /* 0x0001e80000100800 */
[----:B0-----:R-:W4:Y:S01]  /*13740*/  LDL.LU R151, [R1+0x258] ;  /* 0x0002580001977983 */ /* 0x001f220000300800 */
[----:B------:R-:W-:Y:S01]  /*13750*/  FADD R0, R120, R0 ;  /* 0x0000000078007221 */ /* 0x000fe20000000000 */
[----:B------:R-:W-:-:S02]  /*13760*/  FADD R122, R121, R122 ;  /* 0x0000007a797a7221 */ /* 0x000fc40000000000 */
[----:B------:R-:W4:Y:S01]  /*13770*/  LDL.LU R120, [R1+0x4ec] ;  /* 0x0004ec0001787983 */ /* 0x000f220000300800 */
[----:B------:R-:W-:-:S03]  /*13780*/  FADD R124, R123, R124 ;  /* 0x0000007c7b7c7221 */ /* 0x000fc60000000000 */
[----:B------:R0:W-:Y:S01]  /*13790*/  STL [R1+0x214], R0 ;  /* 0x0002140001007387 */ /* 0x0001e20000100800 */
[----:B------:R-:W-:-:S03]  /*137a0*/  FADD R126, R125, R126 ;  /* 0x0000007e7d7e7221 */ /* 0x000fc60000000000 */
[----:B0-----:R-:W4:Y:S04]  /*137b0*/  LDL.LU R0, [R1+0x25c] ;  /* 0x00025c0001007983 */ /* 0x001f280000300800 */
[----:B------:R-:W4:Y:S04]  /*137c0*/  LDL.LU R121, [R1+0x4e8] ;  /* 0x0004e80001797983 */ /* 0x000f280000300800 */
[----:B------:R0:W-:Y:S01]  /*137d0*/  STL [R1+0x218], R122 ;  /* 0x0002187a01007387 */ /* 0x0001e20000100800 */
[----:B------:R-:W-:Y:S01]  /*137e0*/  FADD R128, R127, R128 ;  /* 0x000000807f807221 */ /* 0x000fe20000000000 */
[----:B------:R-:W-:-:S02]  /*137f0*/  FADD R139, R129, R139 ;  /* 0x0000008b818b7221 */ /* 0x000fc40000000000 */
[----:B0-----:R-:W4:Y:S04]  /*13800*/  LDL.LU R122, [R1+0x4e4] ;  /* 0x0004e400017a7983 */ /* 0x001f280000300800 */
[----:B------:R-:W4:Y:S04]  /*13810*/  LDL.LU R123, [R1+0x4e0] ;  /* 0x0004e000017b7983 */ /* 0x000f280000300800 */
[----:B------:R0:W-:Y:S01]  /*13820*/  STL [R1+0x21c], R124 ;  /* 0x00021c7c01007387 */ /* 0x0001e20000100800 */
[----:B------:R-:W-:-:S03]  /*13830*/  FADD R140, R130, R140 ;  /* 0x0000008c828c7221 */ /* 0x000fc60000000000 */
        /* <DEDUP_REMOVED lines=34> */
[----:B------:R0:W-:Y:S04]  /*13a60*/  STL [R1+0x240], R145 ;  /* 0x0002409101007387 */ /* 0x0001e80000100800 */
[----:B0-----:R-:W4:Y:S04]  /*13a70*/  LDL.LU R145, [R1+0x278] ;  /* 0x0002780001917983 */ /* 0x001f280000300800 */
[----:B------:R-:W4:Y:S04]  /*13a80*/  LDL.LU R136, [R1+0x4ac] ;  /* 0x0004ac0001887983 */ /* 0x000f280000300800 */
[----:B------:R0:W-:Y:S04]  /*13a90*/  STL [R1+0x244], R146 ;  /* 0x0002449201007387 */ /* 0x0001e80000100800 */
[----:B0-----:R-:W4:Y:S04]  /*13aa0*/  LDL.LU R146, [R1+0x27c] ;  /* 0x00027c0001927983 */ /* 0x001f280000300800 */
[----:B------:R-:W4:Y:S04]  /*13ab0*/  LDL.LU R137, [R1+0x4a8] ;  /* 0x0004a80001897983 */ /* 0x000f280000300800 */
[----:B------:R0:W-:Y:S04]  /*13ac0*/  STL [R1+0x248], R147 ;  /* 0x0002489301007387 */ /* 0x0001e80000100800 */
[----:B0-----:R-:W4:Y:S04]  /*13ad0*/  LDL.LU R147, [R1+0x280] ;  /* 0x0002800001937983 */ /* 0x001f280000300800 */
[----:B------:R-:W4:Y:S01]  /*13ae0*/  LDL.LU R138, [R1+0x4a4] ;  /* 0x0004a400018a7983 */ /* 0x000f220000300800 */
[----:B---3--:R-:W-:-:S03]  /*13af0*/  FADD R149, R24, R149 ;  /* 0x0000009518957221 */ /* 0x008fc60000000000 */
[----:B------:R0:W-:Y:S04]  /*13b00*/  STL [R1+0x24c], R148 ;  /* 0x00024c9401007387 */ /* 0x0001e80000100800 */
[----:B0-----:R-:W3:Y:S04]  /*13b10*/  LDL.LU R148, [R1+0x284] ;  /* 0x0002840001947983 */ /* 0x001ee80000300800 */
[----:B------:R0:W-:Y:S01]  /*13b20*/  STL [R1+0x250], R149 ;  /* 0x0002509501007387 */ /* 0x0001e20000100800 */
[----:B--2---:R-:W-:-:S03]  /*13b30*/  FADD R150, R25, R150 ;  /* 0x0000009619967221 */ /* 0x004fc60000000000 */
[----:B0-----:R-:W2:Y:S04]  /*13b40*/  LDL.LU R149, [R1+0x288] ;  /* 0x0002880001957983 */ /* 0x001ea80000300800 */
[----:B------:R0:W-:Y:S04]  /*13b50*/  STL [R1+0x254], R150 ;  /* 0x0002549601007387 */ /* 0x0001e80000100800 */
[----:B0-----:R-:W2:Y:S01]  /*13b60*/  LDL.LU R150, [R1+0x28c] ;  /* 0x00028c0001967983 */ /* 0x001ea20000300800 */
[----:B----4-:R-:W-:-:S05]  /*13b70*/  FADD R151, R26, R151 ;  /* 0x000000971a977221 */ /* 0x010fca0000000000 */
[----:B------:R0:W-:Y:S04]  /*13b80*/  STL [R1+0x258], R151 ;  /* 0x0002589701007387 */ /* 0x0001e80000100800 */
[----:B0-----:R-:W4:Y:S01]  /*13b90*/  LDL.LU R151, [R1+0x290] ;  /* 0x0002900001977983 */ /* 0x001f220000300800 */
[----:B------:R-:W-:-:S03]  /*13ba0*/  FADD R0, R27, R0 ;  /* 0x000000001b007221 */ /* 0x000fc60000000000 */
[----:B------:R-:W4:Y:S04]  /*13bb0*/  LDL.LU R27, [R1+0x2c8] ;  /* 0x0002c800011b7983 */ /* 0x000f280000300800 */
[----:B------:R-:W4:Y:S04]  /*13bc0*/  LDL.LU R26, [R1+0x2cc] ;  /* 0x0002cc00011a7983 */ /* 0x000f280000300800 */
[----:B------:R-:W4:Y:S04]  /*13bd0*/  LDL.LU R25, [R1+0x2d0] ;  /* 0x0002d00001197983 */ /* 0x000f280000300800 */
[----:B------:R0:W-:Y:S04]  /*13be0*/  STL [R1+0x25c], R0 ;  /* 0x00025c0001007387 */ /* 0x0001e80000100800 */
[----:B------:R-:W4:Y:S04]  /*13bf0*/  LDL.LU R24, [R1+0x2d4] ;  /* 0x0002d40001187983 */ /* 0x000f280000300800 */
[----:B0-----:R-:W4:Y:S01]  /*13c00*/  LDL.LU R0, [R1+0x2d8] ;  /* 0x0002d80001007983 */ /* 0x001f220000300800 */
[----:B------:R-:W-:-:S05]  /*13c10*/  FADD R139, R28, R139 ;  /* 0x0000008b1c8b7221 */ /* 0x000fca0000000000 */
[----:B------:R0:W-:Y:S04]  /*13c20*/  STL [R1+0x260], R139 ;  /* 0x0002608b01007387 */ /* 0x0001e80000100800 */
[----:B0-----:R-:W4:Y:S01]  /*13c30*/  LDL.LU R139, [R1+0x4a0] ;  /* 0x0004a000018b7983 */ /* 0x001f220000300800 */
[----:B------:R-:W-:-:S03]  /*13c40*/  FADD R140, R29, R140 ;  /* 0x0000008c1d8c7221 */ /* 0x000fc60000000000 */
[----:B------:R-:W4:Y:S04]  /*13c50*/  LDL.LU R28, [R1+0x2c4] ;  /* 0x0002c400011c7983 */ /* 0x000f280000300800 */
        /* <DEDUP_REMOVED lines=30> */
[----:B---3--:R-:W-:-:S03]  /*13e40*/  FADD R148, R37, R148 ;  /* 0x0000009425947221 */ /* 0x008fc60000000000 */
[----:B------:R-:W3:Y:S04]  /*13e50*/  LDL.LU R36, [R1+0x2a4] ;  /* 0x0002a40001247983 */ /* 0x000ee80000300800 */
[----:B------:R0:W-:Y:S01]  /*13e60*/  STL [R1+0x284], R148 ;  /* 0x0002849401007387 */ /* 0x0001e20000100800 */
[----:B--2---:R-:W-:-:S03]  /*13e70*/  FADD R149, R38, R149 ;  /* 0x0000009526957221 */ /* 0x004fc60000000000 */
[----:B0-----:R-:W2:Y:S04]  /*13e80*/  LDL.LU R148, [R1+0x47c] ;  /* 0x00047c0001947983 */ /* 0x001ea80000300800 */
[----:B------:R-:W2:Y:S04]  /*13e90*/  LDL.LU R37, [R1+0x2a0] ;  /* 0x0002a00001257983 */ /* 0x000ea80000300800 */
[----:B------:R0:W-:Y:S01]  /*13ea0*/  STL [R1+0x288], R149 ;  /* 0x0002889501007387 */ /* 0x0001e20000100800 */
[----:B------:R-:W-:-:S03]  /*13eb0*/  FADD R150, R39, R150 ;  /* 0x0000009627967221 */ /* 0x000fc60000000000 */
[----:B0-----:R-:W2:Y:S04]  /*13ec0*/  LDL.LU R149, [R1+0x478] ;  /* 0x0004780001957983 */ /* 0x001ea80000300800 */
[----:B------:R-:W2:Y:S04]  /*13ed0*/  LDL.LU R38, [R1+0x29c] ;  /* 0x00029c0001267983 */ /* 0x000ea80000300800 */
[----:B------:R0:W-:Y:S01]  /*13ee0*/  STL [R1+0x28c], R150 ;  /* 0x00028c9601007387 */ /* 0x0001e20000100800 */
[----:B----4-:R-:W-:-:S03]  /*13ef0*/  FADD R151, R40, R151 ;  /* 0x0000009728977221 */ /* 0x010fc60000000000 */
[----:B0-----:R-:W4:Y:S04]  /*13f00*/  LDL.LU R150, [R1+0x474] ;  /* 0x0004740001967983 */ /* 0x001f280000300800 */
[----:B------:R-:W4:Y:S04]  /*13f10*/  LDL.LU R39, [R1+0x298] ;  /* 0x0002980001277983 */ /* 0x000f280000300800 */
[----:B------:R0:W-:Y:S04]  /*13f20*/  STL [R1+0x290], R151 ;  /* 0x0002909701007387 */ /* 0x0001e80000100800 */
[----:B0-----:R-:W4:Y:S04]  /*13f30*/  LDL.LU R151, [R1+0x470] ;  /* 0x0004700001977983 */ /* 0x001f280000300800 */
[----:B------:R-:W4:Y:S01]  /*13f40*/  LDL.LU R40, [R1+0x294] ;  /* 0x0002940001287983 */ /* 0x000f220000300800 */
        /* <DEDUP_REMOVED lines=13> */
[----:B---3--:R-:W-:Y:S01]  /*14020*/  FADD R36, R45, R36 ;  /* 0x000000242d247221 */ /* 0x008fe20000000000 */
[----:B--2---:R-:W-:Y:S01]  /*14030*/  FADD R37, R44, R37 ;  /* 0x000000252c257221 */ /* 0x004fe20000000000 */
[----:B------:R-:W-:Y:S01]  /*14040*/  FADD R38, R43, R38 ;  /* 0x000000262b267221 */ /* 0x000fe20000000000 */
[----:B----4-:R-:W-:Y:S01]  /*14050*/  FADD R39, R42, R39 ;  /* 0x000000272a277221 */ /* 0x010fe20000000000 */
[----:B------:R-:W-:-:S05]  /*14060*/  FADD R40, R41, R40 ;  /* 0x0000002829287221 */ /* 0x000fca0000000000 */
[----:B------:R0:W-:Y:S04]  /*14070*/  STL [R1+0x294], R40 ;  /* 0x0002942801007387 */ /* 0x0001e80000100800 */
        /* <DEDUP_REMOVED lines=14> */
[----:B------:R-:W4:Y:S04]  /*14160*/  LDL.LU R53, [R1+0x2dc] ;  /* 0x0002dc0001357983 */ /* 0x000f280000300800 */
[----:B------:R1:W-:Y:S04]  /*14170*/  STL [R1+0x2d0], R25 ;  /* 0x0002d01901007387 */ /* 0x0003e80000100800 */
[----:B------:R-:W4:Y:S04]  /*14180*/  LDL.LU R52, [R1+0x2e0] ;  /* 0x0002e00001347983 */ /* 0x000f280000300800 */
[----:B------:R1:W-:Y:S04]  /*14190*/  STL [R1+0x2d4], R24 ;  /* 0x0002d41801007387 */ /* 0x0003e80000100800 */
        /* <DEDUP_REMOVED lines=13> */
[----:B--2---:R-:W2:Y:S04]  /*14270*/  LDL.LU R39, [R1+0x314] ;  /* 0x0003140001277983 */ /* 0x004ea80000300800 */
[----:B---3--:R-:W3:Y:S04]  /*14280*/  LDL.LU R38, [R1+0x318] ;  /* 0x0003180001267983 */ /* 0x008ee80000300800 */
[----:B----4-:R-:W4:Y:S04]  /*14290*/  LDL.LU R37, [R1+0x31c] ;  /* 0x00031c0001257983 */ /* 0x010f280000300800 */
[----:B-1----:R-:W4:Y:S04]  /*142a0*/  LDL.LU R36, [R1+0x320] ;  /* 0x0003200001247983 */ /* 0x002f280000300800 */
        /* <DEDUP_REMOVED lines=12> */
[----:B------:R-:W4:Y:S01]  /*14370*/  LDL.LU R0, [R1+0x354] ;  /* 0x0003540001007983 */ /* 0x000f220000300800 */
[----:B------:R-:W-:Y:S01]  /*14380*/  FADD R53, R59, R53 ;  /* 0x000000353b357221 */ /* 0x000fe20000000000 */
        /* <DEDUP_REMOVED lines=74> */
[----:B--2---:R-:W2:Y:S04]  /*14830*/  LDL.LU R40, [R1+0x38c] ;  /* 0x00038c0001287983 */ /* 0x004ea80000300800 */
        /* <DEDUP_REMOVED lines=167> */
[----:B------:R-:W-:Y:S01]  /*152b0*/  FADD R24, R150, R24 ;  /* 0x0000001896187221 */ /* 0x000fe20000000000 */
[----:B------:R-:W-:-:S05]  /*152c0*/  FADD R0, R0, R151 ;  /* 0x0000009700007221 */ /* 0x000fca0000000000 */
[----:B------:R0:W-:Y:S04]  /*152d0*/  STL [R1+0x44c], R0 ;  /* 0x00044c0001007387 */ /* 0x0001e80000100800 */
[----:B------:R0:W-:Y:S04]  /*152e0*/  STL [R1+0x444], R25 ;  /* 0x0004441901007387 */ /* 0x0001e80000100800 */
[----:B------:R0:W-:Y:S02]  /*152f0*/  STL [R1+0x448], R24 ;  /* 0x0004481801007387 */ /* 0x0001e40000100800 */
.L_x_32:
[----:B0-----:R-:W0:Y:S02]  /*15300*/  LDC R0, c[0x0][0x28c] ;  /* 0x0000a300ff007b82 */ /* 0x001e240000000800 */
[----:B0-----:R-:W-:-:S13]  /*15310*/  ISETP.GE.AND P0, PT, R0, 0x1, PT ;  /* 0x000000010000780c */ /* 0x001fda0003f06270 */
[----:B------:R-:W-:Y:S05]  /*15320*/  @!P0 BRA `(.L_x_33) ;  /* 0x0000000000648947 */ /* 0x000fea0003800000 */
[----:B------:R-:W-:-:S06]  /*15330*/  UISETP.NE.AND UP0, UPT, UR22, 0x3, UPT ;  /* 0x000000031600788c */ /* 0x000fcc000bf05270 */
[----:B------:R-:W-:-:S13]  /*15340*/  PLOP3.LUT P0, PT, PT, PT, UP0, 0x80, 0x0 ;  /* 0x000000000000781c */ /* 0x000fda0003f0f008 */
[----:B------:R-:W-:Y:S05]  /*15350*/  @!P0 BRA `(.L_x_34) ;  /* 0x0000000000048947 */ /* 0x000fea0003800000 */
[----:B------:R-:W-:Y:S01]  /*15360*/  BPT.TRAP 0x1 ;  /* 0x000000040000795c */ /* 0x000fe20000300000 */
.L_x_34:
[----:B------:R-:W2:Y:S01]  /*15370*/  LDL R0, [R1+0x450] ;  /* 0x0004500001007983 */ /* 0x000ea20000100800 */
[----:B------:R-:W-:Y:S01]  /*15380*/  BSSY B0, `(.L_x_35) ;  /* 0x000000f000007945 */ /* 0x000fe20003800000 */
[----:B--2---:R-:W-:-:S13]  /*15390*/  ISETP.NE.AND P0, PT, R0, RZ, PT ;  /* 0x000000ff0000720c */ /* 0x004fda0003f05270 */
[----:B------:R-:W-:Y:S05]  /*153a0*/  @!P0 BRA `(.L_x_36) ;  /* 0x0000000000308947 */ /* 0x000fea0003800000 */
[----:B------:R-:W2:Y:S01]  /*153b0*/  LDL R24, [R1+0x454] ;  /* 0x0004540001187983 */ /* 0x000ea20000100800 */
[----:B------:R-:W-:-:S04]  /*153c0*/  UISETP.LT.AND UP0, UPT, UR10, 0x1, UPT ;  /* 0x000000010a00788c */ /* 0x000fc8000bf01270 */
[----:B------:R-:W-:-:S04]  /*153d0*/  USEL UR8, UR10, 0x1, UP0 ;  /* 0x000000010a087887 */ /* 0x000fc80008000000 */
[----:B------:R-:W-:-:S04]  /*153e0*/  UIADD3 UR8, UR5, UR10, -UR8 ;  /* 0x0000000a05087290 */ /* 0x000fc8000fffe808 */
[----:B------:R-:W-:-:S04]  /*153f0*/  UIMAD.WIDE.U32 UR6, UR8, -0x55555555, URZ ;  /* 0xaaaaaaab080678a5 */ /* 0x000fc8000f8e003f */
[----:B------:R-:W-:-:S04]  /*15400*/  USHF.R.U32.HI UR6, URZ, 0x1, UR7 ;  /* 0x000000013f067899 */ /* 0x000fc80008011607 */
[----:B------:R-:W-:-:S04]  /*15410*/  UIMAD UR8, UR6, -0x3, UR8 ;  /* 0xfffffffd060878a4 */ /* 0x000fc8000f8e0208 */
[----:B------:R-:W-:-:S04]  /*15420*/  ULEA UR8, UR8, UR12, 0x3 ;  /* 0x0000000c08087291 */ /* 0x000fc8000f8e183f */
[----:B------:R-:W-:-:S06]  /*15430*/  UIADD3 UR8, UR8, 0x18, URZ ;  /* 0x0000001808087890 */ /* 0x000fcc000fffe03f */
[----:B------:R-:W-:-:S05]  /*15440*/  IMAD.U32 R0, RZ, RZ, UR8 ;  /* 0x00000008ff007e24 */ /* 0x000fca000f8e00ff */
[----:B--2---:R-:W-:-:S04]  /*15450*/  PRMT R0, R24, 0x654, R0 ;  /* 0x0000065418007816 */ /* 0x004fc80000000000 */
[----:B------:R0:W-:Y:S03]  /*15460*/  SYNCS.ARRIVE.TRANS64.RED.A1T0 RZ, [R0+URZ], RZ ;  /* 0x000000ff00ff79a7 */ /* 0x0001e6000810043f */
.L_x_36:
[----:B------:R-:W-:Y:S05]  /*15470*/  BSYNC B0 ;  /* 0x0000000000007941 */ /* 0x000fea0003800000 */
.L_x_35:
[----:B------:R-:W-:-:S06]  /*15480*/  UISETP.GT.U32.AND UP0, UPT, UR13, 0x1, UPT ;  /* 0x000000010d00788c */ /* 0x000fcc000bf04070 */
[----:B------:R-:W-:-:S13]  /*15490*/  PLOP3.LUT P0, PT, PT, PT, UP0, 0x80, 0x0 ;  /* 0x000000000000781c */ /* 0x000fda0003f0f008 */
[----:B------:R-:W-:Y:S05]  /*154a0*/  @P0 BRA `(.L_x_33) ;  /* 0x0000000000040947 */ /* 0x000fea0003800000 */
[----:B------:R-:W-:Y:S01]  /*154b0*/  BPT.TRAP 0x1 ;  /* 0x000000040000795c */ /* 0x000fe20000300000 */
.L_x_33:
[----:B------:R-:W2:Y:S01]  /*154c0*/  LDL.LU R28, [R1+0x464] ;  /* 0x00046400011c7983 */ /* 0x000ea20000300800 */
[----:B------:R-:W3:Y:S01]  /*154d0*/  LDC R25, c[0x0][0x288] ;  /* 0x0000a200ff197b82 */ /* 0x000ee20000000800 */
[----:B------:R-:W4:Y:S01]  /*154e0*/  S2R R27, SR_TID.X ;  /* 0x00000000001b7919 */ /* 0x000f220000002100 */
[----:B------:R-:W-:Y:S01]  /*154f0*/  UIADD3 UR8, UR10, UR5, URZ ;  /* 0x000000050a087290 */ /* 0x000fe2000fffe03f */
[----:B------:R-:W-:Y:S01]  /*15500*/  ULDC UR6, c[0x0][0x284] ;  /* 0x0000a10000067ab9 */ /* 0x000fe20000000800 */
[----:B------:R-:W0:Y:S01]  /*15510*/  LDL.LU R26, [R1+0x460] ;  /* 0x00046000011a7983 */ /* 0x000e220000300800 */
[----:B------:R-:W-:Y:S01]  /*15520*/  USHF.R.S32.HI UR11, URZ, 0x1f, UR9 ;  /* 0x0000001f3f0b7899 */ /* 0x000fe20008011409 */
[----:B------:R-:W-:Y:S01]  /*15530*/  IMAD.MOV.U32 R41, RZ, RZ, -0x1 ;  /* 0xffffffffff297424 */ /* 0x000fe200078e00ff */
[----:B------:R-:W-:Y:S01]  /*15540*/  UISETP.GT.U32.AND UP0, UPT, UR8, 0x2, UPT ;  /* 0x000000020800788c */ /* 0x000fe2000bf04070 */
[----:B------:R-:W-:Y:S01]  /*15550*/  ULDC.64 UR16, c[0x0][0x5d0] ;  /* 0x0001740000107ab9 */ /* 0x000fe20000000a00 */
[----:B------:R-:W-:-:S02]  /*15560*/  UISETP.GE.U32.AND UP1, UPT, UR10, 0x3, UPT ;  /* 0x000000030a00788c */ /* 0x000fc4000bf26070 */
[----:B------:R-:W-:Y:S02]  /*15570*/  UIMAD UR5, UR11, UR16, URZ ;  /* 0x000000100b0572a4 */ /* 0x000fe4000f8e023f */
[----:B------:R-:W-:Y:S01]  /*15580*/  UISETP.LT.U32.AND UP0, UPT, UR10, 0x3, UP0 ;  /* 0x000000030a00788c */ /* 0x000fe20008701070 */
[C---:B----4-:R-:W-:Y:S01]  /*15590*/  LOP3.LUT R24, R27.reuse, 0x3, RZ, 0xc0, !PT ;  /* 0x000000031b187812 */ /* 0x050fe200078ec0ff */
[----:B------:R-:W-:Y:S01]  /*155a0*/  IMAD.SHL.U32 R32, R27, 0x2, RZ ;  /* 0x000000021b207824 */ /* 0x000fe200078e00ff */
[----:B------:R-:W-:-:S03]  /*155b0*/  SHF.R.U32.HI R34, RZ, 0x7, R27 ;  /* 0x00000007ff227819 */ /* 0x000fc6000001161b */
[----:B---3--:R-:W-:Y:S01]  /*155c0*/  IMAD R24, R24, -0x2, R25 ;  /* 0xfffffffe18187824 */ /* 0x008fe200078e0219 */
[----:B------:R-:W-:Y:S02]  /*155d0*/  LOP3.LUT R34, R34, 0x1, RZ, 0xc0, !PT ;  /* 0x0000000122227812 */ /* 0x000fe400078ec0ff */
[----:B------:R-:W-:-:S03]  /*155e0*/  LOP3.LUT R32, R32, 0x6, RZ, 0xc0, !PT ;  /* 0x0000000620207812 */ /* 0x000fc600078ec0ff */
[----:B------:R-:W-:Y:S02]  /*155f0*/  IMAD.SHL.U32 R35, R34, 0x40, RZ ;  /* 0x0000004022237824 */ /* 0x000fe400078e00ff */
[----:B--2---:R-:W-:-:S04]  /*15600*/  IMAD.WIDE R36, R28, 0x100, RZ ;  /* 0x000001001c247825 */ /* 0x004fc800078e02ff */
[----:B0-----:R-:W-:Y:S01]  /*15610*/  IMAD.SHL.U32 R0, R26, 0x100, RZ ;  /* 0x000001001a007824 */ /* 0x001fe200078e00ff */
[----:B------:R-:W-:Y:S01]  /*15620*/  PRMT R32, R32, 0x6540, R26 ;  /* 0x0000654020207816 */ /* 0x000fe2000000001a */
[----:B------:R-:W-:-:S03]  /*15630*/  IMAD.U32 R26, RZ, RZ, UR16 ;  /* 0x00000010ff1a7e24 */ /* 0x000fc6000f8e00ff */
[----:B------:R-:W-:Y:S01]  /*15640*/  ISETP.GE.AND P0, PT, R0, R25, PT ;  /* 0x000000190000720c */ /* 0x000fe20003f06270 */
[----:B------:R-:W-:Y:S01]  /*15650*/  IMAD.IADD R0, R24, 0x1, -R0 ;  /* 0x0000000118007824 */ /* 0x000fe200078e0a00 */
[----:B------:R-:W-:Y:S02]  /*15660*/  SHF.R.U32.HI R24, RZ, 0x2, R27 ;  /* 0x00000002ff187819 */ /* 0x000fe4000001161b */
[----:B------:R-:W-:Y:S02]  /*15670*/  LOP3.LUT R25, R27, 0x60, RZ, 0xc0, !PT ;  /* 0x000000601b197812 */ /* 0x000fe400078ec0ff */
[----:B------:R-:W-:Y:S02]  /*15680*/  LOP3.LUT R24, R24, 0x7, RZ, 0xc0, !PT ;  /* 0x0000000718187812 */ /* 0x000fe400078ec0ff */
[----:B------:R-:W-:Y:S02]  /*15690*/  SHF.R.U32.HI R25, RZ, 0x1, R25 ;  /* 0x00000001ff197819 */ /* 0x000fe40000011619 */
[----:B------:R-:W-:-:S02]  /*156a0*/  LOP3.LUT R35, R35, 0x40, R24, 0xe2, !PT ;  /* 0x0000004023237812 */ /* 0x000fc400078ee218 */
[----:B------:R-:W-:Y:S02]  /*156b0*/  IADD3 R24, RZ, -R25, -R24 ;  /* 0x80000019ff187210 */ /* 0x000fe40007ffe818 */
[----:B------:R-:W-:Y:S02]  /*156c0*/  SHF.R.S32.HI R33, RZ, 0x1f, R32 ;  /* 0x0000001fff217819 */ /* 0x000fe40000011420 */
[----:B------:R-:W-:Y:S01]  /*156d0*/  LOP3.LUT R35, R36, R35, R25, 0xfe, !PT ;  /* 0x0000002324237212 */ /* 0x000fe200078efe19 */
[----:B------:R-:W-:Y:S02]  /*156e0*/  IMAD R34, R34, -0x40, R24 ;  /* 0xffffffc022227824 */ /* 0x000fe400078e0218 */
[----:B------:R-:W-:Y:S02]  /*156f0*/  IMAD.SHL.U32 R24, R28, 0x100, RZ ;  /* 0x000001001c187824 */ /* 0x000fe400078e00ff */
[----:B------:R-:W-:-:S03]  /*15700*/  IMAD.WIDE.U32 R26, R26, UR9, R32 ;  /* 0x000000091a1a7c25 */ /* 0x000fc6000f8e0020 */
[C---:B------:R-:W-:Y:S02]  /*15710*/  IADD3 R34, -R24.reuse, UR6, R34 ;  /* 0x0000000618227c10 */ /* 0x040fe4000fffe122 */
[----:B------:R-:W-:Y:S01]  /*15720*/  ISETP.GE.OR P0, PT, R24, UR6, P0 ;  /* 0x0000000618007c0c */ /* 0x000fe20008706670 */
[----:B------:R-:W-:-:S04]  /*15730*/  UIMAD.WIDE.U32 UR6, UR8, -0x55555555, URZ ;  /* 0xaaaaaaab080678a5 */ /* 0x000fc8000f8e003f */
[----:B------:R-:W-:Y:S02]  /*15740*/  USHF.R.U32.HI UR6, URZ, 0x1, UR7 ;  /* 0x000000013f067899 */ /* 0x000fe40008011607 */
[----:B------:R-:W-:Y:S02]  /*15750*/  UIMAD UR7, UR9, UR17, UR5 ;  /* 0x00000011090772a4 */ /* 0x000fe4000f8e0205 */
[----:B------:R-:W-:-:S04]  /*15760*/  USEL UR5, URZ, 0x1, !UP0 ;  /* 0x000000013f057887 */ /* 0x000fc8000c000000 */
[----:B------:R-:W-:Y:S01]  /*15770*/  ULOP3.LUT UR4, UR4, UR5, URZ, 0x3c, !UPT ;  /* 0x0000000504047292 */ /* 0x000fe2000f8e3c3f */
[----:B------:R-:W-:Y:S01]  /*15780*/  VIADD R27, R27, UR7 ;  /* 0x000000071b1b7c36 */ /* 0x000fe20008000000 */
[----:B------:R-:W-:Y:S02]  /*15790*/  UIMAD UR5, UR6, -0x3, UR8 ;  /* 0xfffffffd060578a4 */ /* 0x000fe4000f8e0208 */
[----:B------:R-:W-:Y:S01]  /*157a0*/  @UP1 ULOP3.LUT UR4, UR4, 0x1, UR6, 0x78, !UPT ;  /* 0x0000000104041892 */ /* 0x000fe2000f8e7806 */
[----:B------:R-:W-:Y:S11]  /*157b0*/  @P0 BRA `(.L_x_37) ;  /* 0x0000012400ac0947 */ /* 0x000ff60003800000 */
[----:B------:R-:W0:Y:S01]  /*157c0*/  LDC.64 R28, c[0x0][0x5c8] ;  /* 0x00017200ff1c7b82 */ /* 0x000e220000000a00 */
[----:B------:R-:W-:Y:S01]  /*157d0*/  ULDC.64 UR6, c[0x0][0x5c0] ;  /* 0x0001700000067ab9 */ /* 0x000fe20000000a00 */
[----:B------:R-:W-:Y:S01]  /*157e0*/  BSSY B0, `(.L_x_37) ;  /* 0x0001268000007945 */ /* 0x000fe20003800000 */
[-C--:B0-----:R-:W-:Y:S01]  /*157f0*/  IMAD R24, R37, R28.reuse, RZ ;  /* 0x0000001c25187224 */ /* 0x081fe200078e02ff */
[----:B------:R-:W-:Y:S01]  /*15800*/  SHF.L.U64.HI R38, R28, 0x3, R29 ;  /* 0x000000031c267819 */ /* 0x000fe2000001021d */
[----:B------:R-:W-:-:S04]  /*15810*/  IMAD.WIDE.U32 R26, R35, R28, R26 ;  /* 0x0000001c231a7225 */ /* 0x000fc800078e001a */
[----:B------:R-:W-:Y:S01]  /*15820*/  IMAD R24, R35, R29, R24 ;  /* 0x0000001d23187224 */ /* 0x000fe200078e0218 */
[C---:B------:R-:W-:Y:S01]  /*15830*/  LEA R30, P2, R28.reuse, R26, 0x7 ;  /* 0x0000001a1c1e7211 */ /* 0x040fe200078438ff */
[----:B------:R-:W-:Y:S02]  /*15840*/  IMAD.SHL.U32 R25, R28, 0x8, RZ ;  /* 0x000000081c197824 */ /* 0x000fe400078e00ff */
[----:B------:R-:W-:Y:S01]  /*15850*/  IMAD.IADD R27, R27, 0x1, R24 ;  /* 0x000000011b1b7824 */ /* 0x000fe200078e0218 */
[C---:B------:R-:W-:Y:S02]  /*15860*/  IADD3 R24, P5, R26.reuse, UR6, RZ ;  /* 0x000000061a187c10 */ /* 0x040fe4000ffbe0ff */
[----:B------:R-:W-:Y:S02]  /*15870*/  IADD3 R26, P0, P1, R26, UR6, R25 ;  /* 0x000000061a1a7c10 */ /* 0x000fe4000f91e019 */
[----:B------:R-:W-:Y:S02]  /*15880*/  LEA.HI.X R31, R28, R27, R29, 0x7, P2 ;  /* 0x0000001b1c1f7211 */ /* 0x000fe400010f3c1d */
[----:B------:R-:W-:-:S02]  /*15890*/  IADD3 R28, P2, P3, R30, UR6, R25 ;  /* 0x000000061e1c7c10 */ /* 0x000fc4000fb5e019 */
[----:B------:R-:W-:Y:S02]  /*158a0*/  IADD3.X R25, R27, UR7, RZ, P5, !PT ;  /* 0x000000071b197c10 */ /* 0x000fe4000affe4ff */
[----:B------:R-:W-:Y:S02]  /*158b0*/  FSETP.NEU.AND P5, PT, RZ, UR21, PT ;  /* 0x00000015ff007c0b */ /* 0x000fe4000bfad000 */
[----:B------:R-:W-:Y:S02]  /*158c0*/  IADD3 R30, P6, R30, UR6, RZ ;  /* 0x000000061e1e7c10 */ /* 0x000fe4000ffde0ff */
[--C-:B------:R-:W-:Y:S02]  /*158d0*/  IADD3.X R29, R31, UR7, R38.reuse, P2, P3 ;  /* 0x000000071f1d7c10 */ /* 0x100fe400097e6426 */
[----:B------:R-:W-:Y:S02]  /*158e0*/  IADD3.X R27, R27, UR7, R38, P0, P1 ;  /* 0x000000071b1b7c10 */ /* 0x000fe400087e2426 */
[----:B------:R-:W-:-:S05]  /*158f0*/  IADD3.X R31, R31, UR7, RZ, P6, !PT ;  /* 0x000000071f1f7c10 */ /* 0x000fca000b7fe4ff */
[----:B------:R-:W-:Y:S05]  /*15900*/  @!P5 BRA `(.L_x_38) ;  /* 0x000000d800f4d947 */ /* 0x000fea0003800000 */
[----:B------:R-:W-:Y:S01]  /*15910*/  ULDC.64 UR6, c[0x0][0x5b8] ;  /* 0x00016e0000067ab9 */ /* 0x000fe20000000a00 */
[----:B------:R-:W-:Y:S01]  /*15920*/  BSSY B1, `(.L_x_39) ;  /* 0x0000013000017945 */ /* 0x000fe20003800000 */
[----:B------:R-:W-:Y:S01]  /*15930*/  IMAD.U32 R38, RZ, RZ, UR6 ;  /* 0x00000006ff267e24 */ /* 0x000fe2000f8e00ff */
[----:B------:R-:W-:-:S03]  /*15940*/  UIMAD UR6, UR11, UR6, URZ ;  /* 0x000000060b0672a4 */ /* 0x000fc6000f8e023f */
[----:B------:R-:W-:Y:S01]  /*15950*/  IMAD.WIDE.U32 R32, R38, UR9, R32 ;  /* 0x0000000926207c25 */ /* 0x000fe2000f8e0020 */
[----:B------:R-:W-:-:S03]  /*15960*/  UIMAD UR6, UR9, UR7, UR6 ;  /* 0x00000007090672a4 */ /* 0x000fc6000f8e0206 */
[----:B------:R-:W-:Y:S01]  /*15970*/  IMAD.MOV.U32 R38, RZ, RZ, R32 ;  /* 0x000000ffff267224 */ /* 0x000fe200078e0020 */
[----:B------:R-:W-:Y:S02]  /*15980*/  ULDC.64 UR8, c[0x0][0x5a8] ;  /* 0x00016a0000087ab9 */ /* 0x000fe40000000a00 */
[----:B------:R-:W-:Y:S01]  /*15990*/  VIADD R39, R33, UR6 ;  /* 0x0000000621277c36 */ /* 0x000fe20008000000 */
[----:B------:R-:W-:Y:S02]  /*159a0*/  ULDC.64 UR6, c[0x0][0x5b0] ;  /* 0x00016c0000067ab9 */ /* 0x000fe40000000a00 */
[----:B------:R-:W-:Y:S02]  /*159b0*/  IMAD R40, R37, UR6, RZ ;  /* 0x0000000625287c24 */ /* 0x000fe4000f8e02ff */
[----:B------:R-:W-:-:S04]  /*159c0*/  IMAD.WIDE.U32 R32, R35, UR6, R38 ;  /* 0x0000000623207c25 */ /* 0x000fc8000f8e0026 */
[----:B------:R-:W-:Y:S01]  /*159d0*/  IMAD R40, R35, UR7, R40 ;  /* 0x0000000723287c24 */ /* 0x000fe2000f8e0228 */
[----:B------:R-:W-:-:S04]  /*159e0*/  IADD3 R32, P0, R32, UR8, RZ ;  /* 0x0000000820207c10 */ /* 0x000fc8000ff1e0ff */
[--C-:B------:R-:W-:Y:S02]  /*159f0*/  IADD3.X R33, R33, UR9, R40.reuse, P0, !PT ;  /* 0x0000000921217c10 */ /* 0x100fe400087fe428 */
[----:B------:R-:W-:Y:S02]  /*15a00*/  ISETP.GE.AND P0, PT, R34, 0x1, PT ;  /* 0x000000012200780c */ /* 0x000fe40003f06270 */
[----:B------:R-:W-:Y:S02]  /*15a10*/  PRMT R40, RZ, 0x7610, R40 ;  /* 0x00007610ff287816 */ /* 0x000fe40000000028 */
[----:B------:R-:W-:-:S13]  /*15a20*/  ISETP.LT.OR P1, PT, R0, 0x1, !P0 ;  /* 0x000000010000780c */ /* 0x000fda0004721670 */
[----:B------:R-:W-:Y:S05]  /*15a30*/  @P1 BRA `(.L_x_40) ;  /* 0x0000000000041947 */ /* 0x000fea0003800000 */
[----:B------:R0:W5:Y:S02]  /*15a40*/  LDG.E.U8 R40, desc[UR14][R32.64] ;  /* 0x0000000e20287981 */ /* 0x000164000c1e1100 */
.L_x_40:
[----:B------:R-:W-:Y:S05]  /*15a50*/  BSYNC B1 ;  /* 0x0000000000017941 */ /* 0x000fea0003800000 */
.L_x_39:
[----:B-----5:R-:W-:Y:S01]  /*15a60*/  LOP3.LUT R40, R40, 0xff, RZ, 0xc0, !PT ;  /* 0x000000ff28287812 */ /* 0x020fe200078ec0ff */
[----:B------:R-:W-:Y:S03]  /*15a70*/  BSSY B1, `(.L_x_41) ;  /* 0x000000b000017945 */ /* 0x000fe60003800000 */
[----:B------:R-:W-:-:S05]  /*15a80*/  F2FP.F16.E4M3.UNPACK_B R40, R40 ;  /* 0x00000028ff28723e */ /* 0x000fca00020006ff */
[----:B------:R-:W-:-:S05]  /*15a90*/  HADD2.F32 R40, -RZ, R40.H0_H0 ;  /* 0x20000028ff287230 */ /* 0x000fca0000004100 */
[----:B------:R-:W-:-:S04]  /*15aa0*/  FMUL R40, R40, UR21 ;  /* 0x0000001528287c20 */ /* 0x000fc80008400000 */
[----:B------:R-:W-:-:S05]  /*15ab0*/  FFMA R2, R2, UR20, R40 ;  /* 0x0000001402027c23 */ /* 0x000fca0008000028 */
[----:B------:R-:W-:-:S05]  /*15ac0*/  F2FP.SATFINITE.E4M3.F32.PACK_AB_MERGE_C R2, RZ, R2, RZ ;  /* 0x00000002ff02723e */ /* 0x000fca00048070ff */
[----:B------:R2:W-:Y:S01]  /*15ad0*/  @!P1 STG.E.U8 desc[UR14][R24.64], R2 ;  /* 0x0000000218009986 */ /* 0x0005e2000c10110e */
[----:B------:R-:W-:Y:S02]  /*15ae0*/  ISETP.LT.OR P1, PT, R0, 0x2, !P0 ;  /* 0x000000020000780c */ /* 0x000fe40004721670 */
[----:B--2---:R-:W-:-:S11]  /*15af0*/  PRMT R2, RZ, 0x7610, R2 ;  /* 0x00007610ff027816 */ /* 0x004fd60000000002 */
[----:B------:R-:W-:Y:S05]  /*15b00*/  @P1 BRA `(.L_x_42) ;  /* 0x0000000000041947 */ /* 0x000fea0003800000 */
[----:B------:R2:W5:Y:S02]  /*15b10*/  LDG.E.U8 R2, desc[UR14][R32.64+0x1] ;  /* 0x0000010e20027981 */ /* 0x000564000c1e1100 */
.L_x_42:
[----:B------:R-:W-:Y:S05]  /*15b20*/  BSYNC B1 ;  /* 0x0000000000017941 */ /* 0x000fea0003800000 */
.L_x_41:
        /* <DEDUP_REMOVED lines=8> */
[----:B------:R-:W-:-:S05]  /*15bb0*/  IADD3 R2, P1, R35, 0x8, RZ ;  /* 0x0000000823027810 */ /* 0x000fca0007f3e0ff */
[----:B---3--:R-:W-:-:S04]  /*15bc0*/  IMAD.X R3, RZ, RZ, R37, P1 ;  /* 0x000000ffff037224 */ /* 0x008fc800008e0625 */
[----:B------:R-:W-:-:S04]  /*15bd0*/  IMAD R3, R3, UR6, RZ ;  /* 0x0000000603037c24 */ /* 0x000fc8000f8e02ff */
[C---:B------:R-:W-:Y:S02]  /*15be0*/  IMAD R40, R2.reuse, UR7, R3 ;  /* 0x0000000702287c24 */ /* 0x040fe4000f8e0203 */
[----:B------:R-:W-:-:S03]  /*15bf0*/  IMAD.WIDE.U32 R2, R2, UR6, R38 ;  /* 0x0000000602027c25 */ /* 0x000fc6000f8e0026 */
[----:B------:R-:W-:-:S04]  /*15c00*/  IADD3 R2, P1, R2, UR8, RZ ;  /* 0x0000000802027c10 */ /* 0x000fc8000ff3e0ff */
[--C-:B------:R-:W-:Y:S02]  /*15c10*/  IADD3.X R3, R3, UR9, R40.reuse, P1, !PT ;  /* 0x0000000903037c10 */ /* 0x100fe40008ffe428 */
[----:B------:R-:W-:Y:S02]  /*15c20*/  ISETP.GE.AND P1, PT, R34, 0x9, PT ;  /* 0x000000092200780c */ /* 0x000fe40003f26270 */
[----:B------:R-:W-:Y:S02]  /*15c30*/  PRMT R40, RZ, 0x7610, R40 ;  /* 0x00007610ff287816 */ /* 0x000fe40000000028 */
[----:B------:R-:W-:-:S13]  /*15c40*/  ISETP.LT.OR P2, PT, R0, 0x1, !P1 ;  /* 0x000000010000780c */ /* 0x000fda0004f41670 */
[----:B------:R-:W-:Y:S05]  /*15c50*/  @P2 BRA `(.L_x_44) ;  /* 0x0000000000042947 */ /* 0x000fea0003800000 */
[----:B------:R3:W5:Y:S02]  /*15c60*/  LDG.E.U8 R40, desc[UR14][R2.64] ;  /* 0x0000000e02287981 */ /* 0x000764000c1e1100 */
.L_x_44:
[----:B------:R-:W-:Y:S05]  /*15c70*/  BSYNC B1 ;  /* 0x0000000000017941 */ /* 0x000fea0003800000 */
.L_x_43:
        /* <DEDUP_REMOVED lines=9> */
[----:B----4-:R-:W-:-:S11]  /*15d10*/  PRMT R4, RZ, 0x7610, R4 ;  /* 0x00007610ff047816 */ /* 0x010fd60000000004 */
[----:B------:R-:W-:Y:S05]  /*15d20*/  @P2 BRA `(.L_x_46) ;  /* 0x0000000000042947 */ /* 0x000fea0003800000 */
[----:B------:R4:W5:Y:S02]  /*15d30*/  LDG.E.U8 R4, desc[UR14][R2.64+0x1] ;  /* 0x0000010e02047981 */ /* 0x000964000c1e1100 */
.L_x_46:
[----:B------:R-:W-:Y:S05]  /*15d40*/  BSYNC B1 ;  /* 0x0000000000017941 */ /* 0x000fea0003800000 */
.L_x_45:
[----:B-----5:R-:W-:Y:S01]  /*15d50*/  LOP3.LUT R4, R4, 0xff, RZ, 0xc0, !PT ;  /* 0x000000ff04047812 */ /* 0x020fe200078ec0ff */
[----:B------:R-:W-:Y:S01]  /*15d60*/  BSSY B1, `(.L_x_47) ;  /* 0x000000b000017945 */ /* 0x000fe20003800000 */
[----:B------:R-:W-:Y:S02]  /*15d70*/  ISETP.LT.OR P3, PT, R0, 0x9, !P0 ;  /* 0x000000090000780c */ /* 0x000fe40004761670 */
[----:B------:R-:W-:-:S05]  /*15d80*/  F2FP.F16.E4M3.UNPACK_B R4, R4 ;  /* 0x00000004ff04723e */ /* 0x000fca00020006ff */
[----:B------:R-:W-:-:S05]  /*15d90*/  HADD2.F32 R4, -RZ, R4.H0_H0 ;  /* 0x20000004ff047230 */ /* 0x000fca0000004100 */
[----:B------:R-:W-:-:S04]  /*15da0*/  FMUL R4, R4, UR21 ;  /* 0x0000001504047c20 */ /* 0x000fc80008400000 */
[--C-:B------:R-:W-:Y:S01]  /*15db0*/  FFMA R5, R5, UR20, R4.reuse ;  /* 0x0000001405057c23 */ /* 0x100fe20008000004 */
[----:B------:R-:W-:-:S04]  /*15dc0*/  PRMT R4, RZ, 0x7610, R4 ;  /* 0x00007610ff047816 */ /* 0x000fc80000000004 */
[----:B------:R-:W-:-:S05]  /*15dd0*/  F2FP.SATFINITE.E4M3.F32.PACK_AB_MERGE_C R5, RZ, R5, RZ ;  /* 0x00000005ff05723e */ /* 0x000fca00048070ff */
[----:B------:R0:W-:Y:S01]  /*15de0*/  @!P2 STG.E.U8 desc[UR14][R26.64+0x1], R5 ;  /* 0x000001051a00a986 */ /* 0x0001e2000c10110e */
[----:B------:R-:W-:Y:S05]  /*15df0*/  @P3 BRA `(.L_x_48) ;  /* 0x0000000000043947 */ /* 0x000fea0003800000 */
[----:B------:R0:W5:Y:S02]  /*15e00*/  LDG.E.U8 R4, desc[UR14][R32.64+0x8] ;  /* 0x0000080e20047981 */ /* 0x000164000c1e1100 */
.L_x_48:
[----:B------:R-:W-:Y:S05]  /*15e10*/  BSYNC B1 ;  /* 0x0000000000017941 */ /* 0x000fea0003800000 */
.L_x_47:
        /* <DEDUP_REMOVED lines=12> */
.L_x_50:
[----:B------:R-:W-:Y:S05]  /*15ee0*/  BSYNC B1 ;  /* 0x0000000000017941 */ /* 0x000fea0003800000 */
.L_x_49:
        /* <DEDUP_REMOVED lines=12> */
.L_x_52:
[----:B------:R-:W-:Y:S05]  /*15fb0*/  BSYNC B1 ;  /* 0x0000000000017941 */ /* 0x000fea0003800000 */
.L_x_51:
        /* <DEDUP_REMOVED lines=12> */
.L_x_54:
[----:B------:R-:W-:Y:S05]  /*16080*/  BSYNC B1 ;  /* 0x0000000000017941 */ /* 0x000fea0003800000 */
.L_x_53:
        /* <DEDUP_REMOVED lines=12> */
.L_x_56:
[----:B------:R-:W-:Y:S05]  /*16150*/  BSYNC B1 ;  /* 0x0000000000017941 */ /* 0x000fea0003800000 */
.L_x_55:
        /* <DEDUP_REMOVED lines=12> */
.L_x_58:
[----:B------:R-:W-:Y:S05]  /*16220*/  BSYNC B1 ;  /* 0x0000000000017941 */ /* 0x000fea0003800000 */
.L_x_57:
        /* <DEDUP_REMOVED lines=12> */
.L_x_60:
[----:B------:R-:W-:Y:S05]  /*162f0*/  BSYNC B1 ;  /* 0x0000000000017941 */ /* 0x000fea0003800000 */
.L_x_59:
        /* <DEDUP_REMOVED lines=12> */
.L_x_62:
[----:B------:R-:W-:Y:S05]  /*163c0*/  BSYNC B1 ;  /* 0x0000000000017941 */ /* 0x000fea0003800000 */
.L_x_61:
        /* <DEDUP_REMOVED lines=12> */
.L_x_64:
[----:B------:R-:W-:Y:S05]  /*16490*/  BSYNC B1 ;  /* 0x0000000000017941 */ /* 0x000fea0003800000 */
.L_x_63:
        /* <DEDUP_REMOVED lines=12> */
.L_x_66:
[----:B------:R-:W-:Y:S05]  /*16560*/  BSYNC B1 ;  /* 0x0000000000017941 */ /* 0x000fea0003800000 */
.L_x_65:
        /* <DEDUP_REMOVED lines=12> */
.L_x_68:
[----:B------:R-:W-:Y:S05]  /*16630*/  BSYNC B1 ;  /* 0x0000000000017941 */ /* 0x000fea0003800000 */
.L_x_67:
        /* <DEDUP_REMOVED lines=12> */
.L_x_70:
[----:B------:R-:W-:Y:S05]  /*16700*/  BSYNC B1 ;  /* 0x0000000000017941 */ /* 0x000fea0003800000 */
.L_x_69:
        /* <DEDUP_REMOVED lines=12> */
.L_x_72:
[----:B------:R-:W-:Y:S05]  /*167d0*/  BSYNC B1 ;  /* 0x0000000000017941 */ /* 0x000fea0003800000 */
.L_x_71:
        /* <DEDUP_REMOVED lines=12> */
.L_x_74:
[----:B------:R-:W-:Y:S05]  /*168a0*/  BSYNC B1 ;  /* 0x0000000000017941 */ /* 0x000fea0003800000 */
.L_x_73:
        /* <DEDUP_REMOVED lines=12> */
.L_x_76:
[----:B------:R-:W-:Y:S05]  /*16970*/  BSYNC B1 ;  /* 0x0000000000017941 */ /* 0x000fea0003800000 */
.L_x_75:
        /* <DEDUP_REMOVED lines=12> */
.L_x_78:
[----:B------:R-:W-:Y:S05]  /*16a40*/  BSYNC B1 ;  /* 0x0000000000017941 */ /* 0x000fea0003800000 */
.L_x_77:
        /* <DEDUP_REMOVED lines=12> */
.L_x_80:
[----:B------:R-:W-:Y:S05]  /*16b10*/  BSYNC B1 ;  /* 0x0000000000017941 */ /* 0x000fea0003800000 */
.L_x_79:
        /* <DEDUP_REMOVED lines=12> */
.L_x_82:
[----:B------:R-:W-:Y:S05]  /*16be0*/  BSYNC B1 ;  /* 0x0000000000017941 */ /* 0x000fea0003800000 */
.L_x_81:
        /* <DEDUP_REMOVED lines=12> */
.L_x_84:
[----:B------:R-:W-:Y:S05]  /*16cb0*/  BSYNC B1 ;  /* 0x0000000000017941 */ /* 0x000fea0003800000 */
.L_x_83:
        /* <DEDUP_REMOVED lines=12> */
.L_x_86:
[----:B------:R-:W-:Y:S05]  /*16d80*/  BSYNC B1 ;  /* 0x0000000000017941 */ /* 0x000fea0003800000 */
.L_x_85:
        /* <DEDUP_REMOVED lines=12> */
.L_x_88:
[----:B------:R-:W-:Y:S05]  /*16e50*/  BSYNC B1 ;  /* 0x0000000000017941 */ /* 0x000fea0003800000 */
.L_x_87:
        /* <DEDUP_REMOVED lines=12> */
.L_x_90:
[----:B------:R-:W-:Y:S05]  /*16f20*/  BSYNC B1 ;  /* 0x0000000000017941 */ /* 0x000fea0003800000 */
.L_x_89:
        /* <DEDUP_REMOVED lines=12> */
.L_x_92:
[----:B------:R-:W-:Y:S05]  /*16ff0*/  BSYNC B1 ;  /* 0x0000000000017941 */ /* 0x000fea0003800000 */
.L_x_91:
        /* <DEDUP_REMOVED lines=12> */
.L_x_94:
[----:B------:R-:W-:Y:S05]  /*170c0*/  BSYNC B1 ;  /* 0x0000000000017941 */ /* 0x000fea0003800000 */
.L_x_93:
        /* <DEDUP_REMOVED lines=12> */
.L_x_96:
[----:B------:R-:W-:Y:S05]  /*17190*/  BSYNC B1 ;  /* 0x0000000000017941 */ /* 0x000fea0003800000 */
.L_x_95:
        /* <DEDUP_REMOVED lines=12> */
.L_x_98:
[----:B------:R-:W-:Y:S05]  /*17260*/  BSYNC B1 ;  /* 0x0000000000017941 */ /* 0x000fea0003800000 */
.L_x_97:
        /* <DEDUP_REMOVED lines=12> */
.L_x_100:
[----:B------:R-:W-:Y:S05]  /*17330*/  BSYNC B1 ;  /* 0x0000000000017941 */ /* 0x000fea0003800000 */
.L_x_99:
        /* <DEDUP_REMOVED lines=12> */
.L_x_102:
[----:B------:R-:W-:Y:S05]  /*17400*/  BSYNC B1 ;  /* 0x0000000000017941 */ /* 0x000fea0003800000 */
.L_x_101:
        /* <DEDUP_REMOVED lines=12> */
.L_x_104:
[----:B------:R-:W-:Y:S05]  /*174d0*/  BSYNC B1 ;  /* 0x0000000000017941 */ /* 0x000fea0003800000 */
.L_x_103:
        /* <DEDUP_REMOVED lines=12> */
.L_x_106:
[----:B------:R-:W-:Y:S05]  /*175a0*/  BSYNC B1 ;  /* 0x0000000000017941 */ /* 0x000fea0003800000 */
.L_x_105:
        /* <DEDUP_REMOVED lines=12> */
.L_x_108:
[----:B------:R-:W-:Y:S05]  /*17670*/  BSYNC B1 ;  /* 0x0000000000017941 */ /* 0x000fea0003800000 */
.L_x_107:
        /* <DEDUP_REMOVED lines=12> */
.L_x_110:
[----:B------:R-:W-:Y:S05]  /*17740*/  BSYNC B1 ;  /* 0x0000000000017941 */ /* 0x000fea0003800000 */
.L_x_109:
        /* <DEDUP_REMOVED lines=12> */
.L_x_112:
[----:B------:R-:W-:Y:S05]  /*17810*/  BSYNC B1 ;  /* 0x0000000000017941 */ /* 0x000fea0003800000 */
.L_x_111:
        /* <DEDUP_REMOVED lines=12> */
.L_x_114:
[----:B------:R-:W-:Y:S05]  /*178e0*/  BSYNC B1 ;  /* 0x0000000000017941 */ /* 0x000fea0003800000 */
.L_x_113:
        /* <DEDUP_REMOVED lines=12> */
.L_x_116:
[----:B------:R-:W-:Y:S05]  /*179b0*/  BSYNC B1 ;  /* 0x0000000000017941 */ /* 0x000fea0003800000 */
.L_x_115:
        /* <DEDUP_REMOVED lines=12> */
.L_x_118:
[----:B------:R-:W-:Y:S05]  /*17a80*/  BSYNC B1 ;  /* 0x0000000000017941 */ /* 0x000fea0003800000 */
.L_x_117:
        /* <DEDUP_REMOVED lines=12> */
.L_x_120:
[----:B------:R-:W-:Y:S05]  /*17b50*/  BSYNC B1 ;  /* 0x0000000000017941 */ /* 0x000fea0003800000 */
.L_x_119:
        /* <DEDUP_REMOVED lines=12> */
.L_x_122:
[----:B------:R-:W-:Y:S05]  /*17c20*/  BSYNC B1 ;  /* 0x0000000000017941 */ /* 0x000fea0003800000 */
.L_x_121:
        /* <DEDUP_REMOVED lines=12> */
.L_x_124:
[----:B------:R-:W-:Y:S05]  /*17cf0*/  BSYNC B1 ;  /* 0x0000000000017941 */ /* 0x000fea0003800000 */
.L_x_123:
[----:B-----5:R-:W-:Y:S01]  /*17d00*/  LOP3.LUT R4, R4, 0xff, RZ, 0xc0, !PT ;  /* 0x000000ff04047812 */ /* 0x020fe200078ec0ff */
[----:B------:R-:W-:Y:S01]  /*17d10*/  BSSY B1, `(.L_x_125) ;  /* 0x000000b000017945 */ /* 0x000fe20003800000 */
[----:B------:R-:W-:Y:S02]  /*17d20*/  ISETP.LT.OR P2, PT, R0, 0x52, !P1 ;  /* 0x000000520000780c */ /* 0x000fe40004f41670 */
[----:B------:R-:W-:-:S05]  /*17d30*/  F2FP.F16.E4M3.UNPACK_B R4, R4 ;  /* 0x00000004ff04723e */ /* 0x000fca00020006ff */
[----:B------:R-:W-:-:S05]  /*17d40*/  HADD2.F32 R4, -RZ, R4.H0_H0 ;  /* 0x20000004ff047230 */ /* 0x000fca0000004100 */
[----:B------:R-:W-:-:S04]  /*17d50*/  FMUL R4, R4, UR21 ;  /* 0x0000001504047c20 */ /* 0x000fc80008400000 */
[----:B------:R-:W-:-:S05]  /*17d60*/  FFMA R4, R172, UR20, R4 ;  /* 0x00000014ac047c23 */ /* 0x000fca0008000004 */
[----:B0-----:R-:W-:Y:S02]  /*17d70*/  F2FP.SATFINITE.E4M3.F32.PACK_AB_MERGE_C R5, RZ, R4, RZ ;  /* 0x00000004ff05723e */ /* 0x001fe400048070ff */
[----:B------:R-:W-:-:S03]  /*17d80*/  PRMT R4, RZ, 0x7610, R4 ;  /* 0x00007610ff047816 */ /* 0x000fc60000000004 */
[----:B------:R0:W-:Y:S01]  /*17d90*/  @!P3 STG.E.U8 desc[UR14][R26.64+0x50], R5 ;  /* 0x000050051a00b986 */ /* 0x0001e2000c10110e */
[----:B------:R-:W-:Y:S05]  /*17da0*/  @P2 BRA `(.L_x_126) ;  /* 0x0000000000042947 */ /* 0x000fea0003800000 */
[----:B------:R0:W5:Y:S02]  /*17db0*/  LDG.E.U8 R4, desc[UR14][R2.64+0x51] ;  /* 0x0000510e02047981 */ /* 0x000164000c1e1100 */
.L_x_126:
[----:B------:R-:W-:Y:S05]  /*17dc0*/  BSYNC B1 ;  /* 0x0000000000017941 */ /* 0x000fea0003800000 */
.L_x_125:
        /* <DEDUP_REMOVED lines=12> */
.L_x_128:
[----:B------:R-:W-:Y:S05]  /*17e90*/  BSYNC B1 ;  /* 0x0000000000017941 */ /* 0x000fea0003800000 */
.L_x_127:
        /* <DEDUP_REMOVED lines=12> */
.L_x_130:
[----:B------:R-:W-:Y:S05]  /*17f60*/  BSYNC B1 ;  /* 0x0000000000017941 */ /* 0x000fea0003800000 */
.L_x_129:
        /* <DEDUP_REMOVED lines=12> */
.L_x_132:
[----:B------:R-:W-:Y:S05]  /*18030*/  BSYNC B1 ;  /* 0x0000000000017941 */ /* 0x000fea0003800000 */
.L_x_131:
[----:B-----5:R-:W-:Y:S01]  /*18040*/  LOP3.LUT R4, R4, 0xff, RZ, 0xc0, !PT ;  /* 0x000000ff04047812 */ /* 0x020fe200078ec0ff */
[----:B------:R-:W-:Y:S01]  /*18050*/  BSSY B1, `(.L_x_133) ;  /* 0x000000b000017945 */ /* 0x000fe20003800000 */
[----:B------:R-:W-:Y:S02]  /*18060*/  ISETP.LT.OR P2, PT, R0, 0x5a, !P1 ;  /* 0x0000005a0000780c */ /* 0x000fe40004f41670 */
[----:B------:R-:W-:-:S05]  /*18070*/  F2FP.F16.E4M3.UNPACK_B R4, R4 ;  /* 0x00000004ff04723e */ /* 0x000fca00020006ff */
[----:B------:R-:W-:-:S05]  /*18080*/  HADD2.F32 R4, -RZ, R4.H0_H0 ;  /* 0x20000004ff047230 */ /* 0x000fca0000004100 */
[----:B0-----:R-:W-:Y:S01]  /*18090*/  FMUL R5, R4, UR21 ;  /* 0x0000001504057c20 */ /* 0x001fe20008400000 */
[----:B------:R-:W-:-:S03]  /*180a0*/  PRMT R4, RZ, 0x7610, R4 ;  /* 0x00007610ff047816 */ /* 0x000fc60000000004 */
[----:B------:R-:W-:-:S05]  /*180b0*/  FFMA R5, R176, UR20, R5 ;  /* 0x00000014b0057c23 */ /* 0x000fca0008000005 */
[----:B------:R-:W-:-:S05]  /*180c0*/  F2FP.SATFINITE.E4M3.F32.PACK_AB_MERGE_C R5, RZ, R5, RZ ;  /* 0x00000005ff05723e */ /* 0x000fca00048070ff */
[----:B------:R0:W-:Y:S01]  /*180d0*/  @!P3 STG.E.U8 desc[UR14][R26.64+0x58], R5 ;  /* 0x000058051a00b986 */ /* 0x0001e2000c10110e */
[----:B------:R-:W-:Y:S05]  /*180e0*/  @P2 BRA `(.L_x_134) ;  /* 0x0000000000042947 */ /* 0x000fea0003800000 */
[----:B------:R0:W5:Y:S02]  /*180f0*/  LDG.E.U8 R4, desc[UR14][R2.64+0x59] ;  /* 0x0000590e02047981 */ /* 0x000164000c1e1100 */
.L_x_134:
[----:B------:R-:W-:Y:S05]  /*18100*/  BSYNC B1 ;  /* 0x0000000000017941 */ /* 0x000fea0003800000 */
.L_x_133:
        /* <DEDUP_REMOVED lines=12> */
.L_x_136:
[----:B------:R-:W-:Y:S05]  /*181d0*/  BSYNC B1 ;  /* 0x0000000000017941 */ /* 0x000fea0003800000 */
.L_x_135:
        /* <DEDUP_REMOVED lines=12> */
.L_x_138:
[----:B------:R-:W-:Y:S05]  /*182a0*/  BSYNC B1 ;  /* 0x0000000000017941 */ /* 0x000fea0003800000 */
.L_x_137:
        /* <DEDUP_REMOVED lines=12> */
.L_x_140:
[----:B------:R-:W-:Y:S05]  /*18370*/  BSYNC B1 ;  /* 0x0000000000017941 */ /* 0x000fea0003800000 */
.L_x_139:
        /* <DEDUP_REMOVED lines=12> */
.L_x_142:
[----:B------:R-:W-:Y:S05]  /*18440*/  BSYNC B1 ;  /* 0x0000000000017941 */ /* 0x000fea0003800000 */
.L_x_141:
        /* <DEDUP_REMOVED lines=12> */
.L_x_144:
[----:B------:R-:W-:Y:S05]  /*18510*/  BSYNC B1 ;  /* 0x0000000000017941 */ /* 0x000fea0003800000 */
.L_x_143:
        /* <DEDUP_REMOVED lines=12> */
.L_x_146:
[----:B------:R-:W-:Y:S05]  /*185e0*/  BSYNC B1 ;  /* 0x0000000000017941 */ /* 0x000fea0003800000 */
.L_x_145:
        /* <DEDUP_REMOVED lines=12> */
.L_x_148:
[----:B------:R-:W-:Y:S05]  /*186b0*/  BSYNC B1 ;  /* 0x0000000000017941 */ /* 0x000fea0003800000 */
.L_x_147:
        /* <DEDUP_REMOVED lines=12> */
.L_x_150:
[----:B------:R-:W-:Y:S05]  /*18780*/  BSYNC B1 ;  /* 0x0000000000017941 */ /* 0x000fea0003800000 */
.L_x_149:
        /* <DEDUP_REMOVED lines=12> */
.L_x_152:
[----:B------:R-:W-:Y:S05]  /*18850*/  BSYNC B1 ;  /* 0x0000000000017941 */ /* 0x000fea0003800000 */
.L_x_151:
        /* <DEDUP_REMOVED lines=12> */
.L_x_154:
[----:B------:R-:W-:Y:S05]  /*18920*/  BSYNC B1 ;  /* 0x0000000000017941 */ /* 0x000fea0003800000 */
.L_x_153:
        /* <DEDUP_REMOVED lines=12> */
.L_x_156:
[----:B------:R-:W-:Y:S05]  /*189f0*/  BSYNC B1 ;  /* 0x0000000000017941 */ /* 0x000fea0003800000 */
.L_x_155:
        /* <DEDUP_REMOVED lines=12> */
.L_x_158:
[----:B------:R-:W-:Y:S05]  /*18ac0*/  BSYNC B1 ;  /* 0x0000000000017941 */ /* 0x000fea0003800000 */
.L_x_157:
        /* <DEDUP_REMOVED lines=12> */
.L_x_160:
[----:B------:R-:W-:Y:S05]  /*18b90*/  BSYNC B1 ;  /* 0x0000000000017941 */ /* 0x000fea0003800000 */
.L_x_159:
        /* <DEDUP_REMOVED lines=12> */
.L_x_162:
[----:B------:R-:W-:Y:S05]  /*18c60*/  BSYNC B1 ;  /* 0x0000000000017941 */ /* 0x000fea0003800000 */
.L_x_161:
        /* <DEDUP_REMOVED lines=12> */
.L_x_164:
[----:B------:R-:W-:Y:S05]  /*18d30*/  BSYNC B1 ;  /* 0x0000000000017941 */ /* 0x000fea0003800000 */
.L_x_163:
        /* <DEDUP_REMOVED lines=12> */
.L_x_166:
[----:B------:R-:W-:Y:S05]  /*18e00*/  BSYNC B1 ;  /* 0x0000000000017941 */ /* 0x000fea0003800000 */
.L_x_165:
        /* <DEDUP_REMOVED lines=12> */
.L_x_168:
[----:B------:R-:W-:Y:S05]  /*18ed0*/  BSYNC B1 ;  /* 0x0000000000017941 */ /* 0x000fea0003800000 */
.L_x_167:
        /* <DEDUP_REMOVED lines=12> */
.L_x_170:
[----:B------:R-:W-:Y:S05]  /*18fa0*/  BSYNC B1 ;  /* 0x0000000000017941 */ /* 0x000fea0003800000 */
.L_x_169:
        /* <DEDUP_REMOVED lines=12> */
.L_x_172:
[----:B------:R-:W-:Y:S05]  /*19070*/  BSYNC B1 ;  /* 0x0000000000017941 */ /* 0x000fea0003800000 */
.L_x_171:
        /* <DEDUP_REMOVED lines=12> */
.L_x_174:
[----:B------:R-:W-:Y:S05]  /*19140*/  BSYNC B1 ;  /* 0x0000000000017941 */ /* 0x000fea0003800000 */
.L_x_173:
        /* <DEDUP_REMOVED lines=12> */
.L_x_176:
[----:B------:R-:W-:Y:S05]  /*19210*/  BSYNC B1 ;  /* 0x0000000000017941 */ /* 0x000fea0003800000 */
.L_x_175:
        /* <DEDUP_REMOVED lines=12> */
.L_x_178:
[----:B------:R-:W-:Y:S05]  /*192e0*/  BSYNC B1 ;  /* 0x0000000000017941 */ /* 0x000fea0003800000 */
.L_x_177:
        /* <DEDUP_REMOVED lines=12> */
.L_x_180:
[----:B------:R-:W-:Y:S05]  /*193b0*/  BSYNC B1 ;  /* 0x0000000000017941 */ /* 0x000fea0003800000 */
.L_x_179:
        /* <DEDUP_REMOVED lines=12> */
.L_x_182:
[----:B------:R-:W-:Y:S05]  /*19480*/  BSYNC B1 ;  /* 0x0000000000017941 */ /* 0x000fea0003800000 */
.L_x_181:
        /* <DEDUP_REMOVED lines=12> */
.L_x_184:
[----:B------:R-:W-:Y:S05]  /*19550*/  BSYNC B1 ;  /* 0x0000000000017941 */ /* 0x000fea0003800000 */
.L_x_183:
        /* <DEDUP_REMOVED lines=12> */
.L_x_186:
[----:B------:R-:W-:Y:S05]  /*19620*/  BSYNC B1 ;  /* 0x0000000000017941 */ /* 0x000fea0003800000 */
.L_x_185:
        /* <DEDUP_REMOVED lines=12> */
.L_x_188:
[----:B------:R-:W-:Y:S05]  /*196f0*/  BSYNC B1 ;  /* 0x0000000000017941 */ /* 0x000fea0003800000 */
.L_x_187:
        /* <DEDUP_REMOVED lines=12> */
.L_x_190:
[----:B------:R-:W-:Y:S05]  /*197c0*/  BSYNC B1 ;  /* 0x0000000000017941 */ /* 0x000fea0003800000 */
.L_x_189:
        /* <DEDUP_REMOVED lines=12> */
.L_x_192:
[----:B------:R-:W-:Y:S05]  /*19890*/  BSYNC B1 ;  /* 0x0000000000017941 */ /* 0x000fea0003800000 */
.L_x_191:
        /* <DEDUP_REMOVED lines=12> */
.L_x_194:
[----:B------:R-:W-:Y:S05]  /*19960*/  BSYNC B1 ;  /* 0x0000000000017941 */ /* 0x000fea0003800000 */
.L_x_193:
        /* <DEDUP_REMOVED lines=12> */
.L_x_196:
[----:B------:R-:W-:Y:S05]  /*19a30*/  BSYNC B1 ;  /* 0x0000000000017941 */ /* 0x000fea0003800000 */
.L_x_195:
        /* <DEDUP_REMOVED lines=12> */
.L_x_198:
[----:B------:R-:W-:Y:S05]  /*19b00*/  BSYNC B1 ;  /* 0x0000000000017941 */ /* 0x000fea0003800000 */
.L_x_197:
        /* <DEDUP_REMOVED lines=12> */
.L_x_200:
[----:B------:R-:W-:Y:S05]  /*19bd0*/  BSYNC B1 ;  /* 0x0000000000017941 */ /* 0x000fea0003800000 */
.L_x_199:
        /* <DEDUP_REMOVED lines=12> */
.L_x_202:
[----:B------:R-:W-:Y:S05]  /*19ca0*/  BSYNC B1 ;  /* 0x0000000000017941 */ /* 0x000fea0003800000 */
.L_x_201:
        /* <DEDUP_REMOVED lines=12> */
.L_x_204:
[----:B------:R-:W-:Y:S05]  /*19d70*/  BSYNC B1 ;  /* 0x0000000000017941 */ /* 0x000fea0003800000 */
.L_x_203:
        /* <DEDUP_REMOVED lines=12> */
.L_x_206:
[----:B------:R-:W-:Y:S05]  /*19e40*/  BSYNC B1 ;  /* 0x0000000000017941 */ /* 0x000fea0003800000 */
.L_x_205:
        /* <DEDUP_REMOVED lines=12> */
.L_x_208:
[----:B------:R-:W-:Y:S05]  /*19f10*/  BSYNC B1 ;  /* 0x0000000000017941 */ /* 0x000fea0003800000 */
.L_x_207:
        /* <DEDUP_REMOVED lines=12> */
.L_x_210:
[----:B------:R-:W-:Y:S05]  /*19fe0*/  BSYNC B1 ;  /* 0x0000000000017941 */ /* 0x000fea0003800000 */
.L_x_209:
        /* <DEDUP_REMOVED lines=12> */
.L_x_212:
[----:B------:R-:W-:Y:S05]  /*1a0b0*/  BSYNC B1 ;  /* 0x0000000000017941 */ /* 0x000fea0003800000 */
.L_x_211:
        /* <DEDUP_REMOVED lines=12> */
.L_x_214:
[----:B------:R-:W-:Y:S05]  /*1a180*/  BSYNC B1 ;  /* 0x0000000000017941 */ /* 0x000fea0003800000 */
.L_x_213:
        /* <DEDUP_REMOVED lines=12> */
.L_x_216:
[----:B------:R-:W-:Y:S05]  /*1a250*/  BSYNC B1 ;  /* 0x0000000000017941 */ /* 0x000fea0003800000 */
.L_x_215:
        /* <DEDUP_REMOVED lines=12> */
.L_x_218:
[----:B------:R-:W-:Y:S05]  /*1a320*/  BSYNC B1 ;  /* 0x0000000000017941 */ /* 0x000fea0003800000 */
.L_x_217:
        /* <DEDUP_REMOVED lines=12> */
.L_x_220:
[----:B------:R-:W-:Y:S05]  /*1a3f0*/  BSYNC B1 ;  /* 0x0000000000017941 */ /* 0x000fea0003800000 */
.L_x_219:
        /* <DEDUP_REMOVED lines=12> */
.L_x_222:
[----:B------:R-:W-:Y:S05]  /*1a4c0*/  BSYNC B1 ;  /* 0x0000000000017941 */ /* 0x000fea0003800000 */
.L_x_221:
        /* <DEDUP_REMOVED lines=12> */
.L_x_224:
[----:B------:R-:W-:Y:S05]  /*1a590*/  BSYNC B1 ;  /* 0x0000000000017941 */ /* 0x000fea0003800000 */
.L_x_223:
        /* <DEDUP_REMOVED lines=12> */
.L_x_226:
[----:B------:R-:W-:Y:S05]  /*1a660*/  BSYNC B1 ;  /* 0x0000000000017941 */ /* 0x000fea0003800000 */
.L_x_225:
        /* <DEDUP_REMOVED lines=12> */
.L_x_228:
[----:B------:R-:W-:Y:S05]  /*1a730*/  BSYNC B1 ;  /* 0x0000000000017941 */ /* 0x000fea0003800000 */
.L_x_227:
        /* <DEDUP_REMOVED lines=12> */
.L_x_230:
[----:B------:R-:W-:Y:S05]  /*1a800*/  BSYNC B1 ;  /* 0x0000000000017941 */ /* 0x000fea0003800000 */
.L_x_229:
        /* <DEDUP_REMOVED lines=12> */
.L_x_232:
[----:B------:R-:W-:Y:S05]  /*1a8d0*/  BSYNC B1 ;  /* 0x0000000000017941 */ /* 0x000fea0003800000 */
.L_x_231:
        /* <DEDUP_REMOVED lines=12> */
.L_x_234:
[----:B------:R-:W-:Y:S05]  /*1a9a0*/  BSYNC B1 ;  /* 0x0000000000017941 */ /* 0x000fea0003800000 */
.L_x_233:
        /* <DEDUP_REMOVED lines=12> */
.L_x_236:
[----:B------:R-:W-:Y:S05]  /*1aa70*/  BSYNC B1 ;  /* 0x0000000000017941 */ /* 0x000fea0003800000 */
.L_x_235:
        /* <DEDUP_REMOVED lines=12> */
.L_x_238:
[----:B------:R-:W-:Y:S05]  /*1ab40*/  BSYNC B1 ;  /* 0x0000000000017941 */ /* 0x000fea0003800000 */
.L_x_237:
        /* <DEDUP_REMOVED lines=12> */
.L_x_240:
[----:B------:R-:W-:Y:S05]  /*1ac10*/  BSYNC B1 ;  /* 0x0000000000017941 */ /* 0x000fea0003800000 */
.L_x_239:
        /* <DEDUP_REMOVED lines=12> */
.L_x_242:
[----:B------:R-:W-:Y:S05]  /*1ace0*/  BSYNC B1 ;  /* 0x0000000000017941 */ /* 0x000fea0003800000 */
.L_x_241:
        /* <DEDUP_REMOVED lines=12> */
.L_x_244:
[----:B------:R-:W-:Y:S05]  /*1adb0*/  BSYNC B1 ;  /* 0x0000000000017941 */ /* 0x000fea0003800000 */
.L_x_243:
        /* <DEDUP_REMOVED lines=12> */
.L_x_246:
[----:B------:R-:W-:Y:S05]  /*1ae80*/  BSYNC B1 ;  /* 0x0000000000017941 */ /* 0x000fea0003800000 */
.L_x_245:
        /* <DEDUP_REMOVED lines=12> */
.L_x_248:
[----:B------:R-:W-:Y:S05]  /*1af50*/  BSYNC B1 ;  /* 0x0000000000017941 */ /* 0x000fea0003800000 */
.L_x_247:
        /* <DEDUP_REMOVED lines=12> */
.L_x_250:
[----:B------:R-:W-:Y:S05]  /*1b020*/  BSYNC B1 ;  /* 0x0000000000017941 */ /* 0x000fea0003800000 */
.L_x_249:
        /* <DEDUP_REMOVED lines=12> */
.L_x_252:
[----:B------:R-:W-:Y:S05]  /*1b0f0*/  BSYNC B1 ;  /* 0x0000000000017941 */ /* 0x000fea0003800000 */
.L_x_251:
        /* <DEDUP_REMOVED lines=12> */
.L_x_254:
[----:B------:R-:W-:Y:S05]  /*1b1c0*/  BSYNC B1 ;  /* 0x0000000000017941 */ /* 0x000fea0003800000 */
.L_x_253:
        /* <DEDUP_REMOVED lines=12> */
.L_x_256:
[----:B------:R-:W-:Y:S05]  /*1b290*/  BSYNC B1 ;  /* 0x0000000000017941 */ /* 0x000fea0003800000 */
.L_x_255:
[----:B0-----:R-:W2:Y:S01]  /*1b2a0*/  LDL.LU R5, [R1+0x200] ;  /* 0x0002000001057983 */ /* 0x001ea20000300800 */
[----:B-----5:R-:W-:Y:S01]  /*1b2b0*/  LOP3.LUT R4, R4, 0xff, RZ, 0xc0, !PT ;  /* 0x000000ff04047812 */ /* 0x020fe200078ec0ff */
[----:B------:R-:W-:Y:S01]  /*1b2c0*/  BSSY B1, `(.L_x_257) ;  /* 0x000000b000017945 */ /* 0x000fe20003800000 */
[----:B------:R-:W-:Y:S02]  /*1b2d0*/  ISETP.LT.OR P2, PT, R0, 0xda, !P0 ;  /* 0x000000da0000780c */ /* 0x000fe40004741670 */
[----:B------:R-:W-:-:S05]  /*1b2e0*/  F2FP.F16.E4M3.UNPACK_B R4, R4 ;  /* 0x00000004ff04723e */ /* 0x000fca00020006ff */
[----:B------:R-:W-:-:S05]  /*1b2f0*/  HADD2.F32 R4, -RZ, R4.H0_H0 ;  /* 0x20000004ff047230 */ /* 0x000fca0000004100 */
[----:B------:R-:W-:-:S04]  /*1b300*/  FMUL R4, R4, UR21 ;  /* 0x0000001504047c20 */ /* 0x000fc80008400000 */
[----:B--2---:R-:W-:-:S05]  /*1b310*/  FFMA R4, R5, UR20, R4 ;  /* 0x0000001405047c23 */ /* 0x004fca0008000004 */
[----:B------:R-:W-:Y:S02]  /*1b320*/  F2FP.SATFINITE.E4M3.F32.PACK_AB_MERGE_C R5, RZ, R4, RZ ;  /* 0x00000004ff05723e */ /* 0x000fe400048070ff */
[----:B------:R-:W-:-:S03]  /*1b330*/  PRMT R4, RZ, 0x7610, R4 ;  /* 0x00007610ff047816 */ /* 0x000fc60000000004 */
[----:B------:R0:W-:Y:S01]  /*1b340*/  @!P3 STG.E.U8 desc[UR14][R24.64+0xd8], R5 ;  /* 0x0000d8051800b986 */ /* 0x0001e2000c10110e */
[----:B------:R-:W-:Y:S05]  /*1b350*/  @P2 BRA `(.L_x_258) ;  /* 0x0000000000042947 */ /* 0x000fea0003800000 */
[----:B------:R2:W5:Y:S02]  /*1b360*/  LDG.E.U8 R4, desc[UR14][R32.64+0xd9] ;  /* 0x0000d90e20047981 */ /* 0x000564000c1e1100 */
.L_x_258:
[----:B------:R-:W-:Y:S05]  /*1b370*/  BSYNC B1 ;  /* 0x0000000000017941 */ /* 0x000fea0003800000 */
.L_x_257:
[----:B0-----:R-:W3:Y:S01]  /*1b380*/  LDL.LU R5, [R1+0x204] ;  /* 0x0002040001057983 */ /* 0x001ee20000300800 */
[----:B-----5:R-:W-:Y:S01]  /*1b390*/  LOP3.LUT R4, R4, 0xff, RZ, 0xc0, !PT ;  /* 0x000000ff04047812 */ /* 0x020fe200078ec0ff */
[----:B------:R-:W-:Y:S01]  /*1b3a0*/  BSSY B1, `(.L_x_259) ;  /* 0x000000b000017945 */ /* 0x000fe20003800000 */
[----:B------:R-:W-:Y:S02]  /*1b3b0*/  ISETP.LT.OR P3, PT, R0, 0xd9, !P1 ;  /* 0x000000d90000780c */ /* 0x000fe40004f61670 */
[----:B------:R-:W-:-:S05]  /*1b3c0*/  F2FP.F16.E4M3.UNPACK_B R4, R4 ;  /* 0x00000004ff04723e */ /* 0x000fca00020006ff */
[----:B------:R-:W-:-:S05]  /*1b3d0*/  HADD2.F32 R4, -RZ, R4.H0_H0 ;  /* 0x20000004ff047230 */ /* 0x000fca0000004100 */
[----:B------:R-:W-:-:S04]  /*1b3e0*/  FMUL R4, R4, UR21 ;  /* 0x0000001504047c20 */ /* 0x000fc80008400000 */
[----:B---3--:R-:W-:-:S05]  /*1b3f0*/  FFMA R4, R5, UR20, R4 ;  /* 0x0000001405047c23 */ /* 0x008fca0008000004 */
[----:B------:R-:W-:Y:S02]  /*1b400*/  F2FP.SATFINITE.E4M3.F32.PACK_AB_MERGE_C R5, RZ, R4, RZ ;  /* 0x00000004ff05723e */ /* 0x000fe400048070ff */
[----:B------:R-:W-:-:S03]  /*1b410*/  PRMT R4, RZ, 0x7610, R4 ;  /* 0x00007610ff047816 */ /* 0x000fc60000000004 */
[----:B------:R0:W-:Y:S01]  /*1b420*/  @!P2 STG.E.U8 desc[UR14][R24.64+0xd9], R5 ;  /* 0x0000d9051800a986 */ /* 0x0001e2000c10110e */
[----:B------:R-:W-:Y:S05]  /*1b430*/  @P3 BRA `(.L_x_260) ;  /* 0x0000000000043947 */ /* 0x000fea0003800000 */
[----:B------:R3:W5:Y:S02]  /*1b440*/  LDG.E.U8 R4, desc[UR14][R2.64+0xd8] ;  /* 0x0000d80e02047981 */ /* 0x000764000c1e1100 */
.L_x_260:
[----:B------:R-:W-:Y:S05]  /*1b450*/  BSYNC B1 ;  /* 0x0000000000017941 */ /* 0x000fea0003800000 */
.L_x_259:
        /* <DEDUP_REMOVED lines=13> */
.L_x_262:
[----:B------:R-:W-:Y:S05]  /*1b530*/  BSYNC B1 ;  /* 0x0000000000017941 */ /* 0x000fea0003800000 */
.L_x_261:
        /* <DEDUP_REMOVED lines=13> */
.L_x_264:
[----:B------:R-:W-:Y:S05]  /*1b610*/  BSYNC B1 ;  /* 0x0000000000017941 */ /* 0x000fea0003800000 */
.L_x_263:
        /* <DEDUP_REMOVED lines=13> */
.L_x_266:
[----:B------:R-:W-:Y:S05]  /*1b6f0*/  BSYNC B1 ;  /* 0x0000000000017941 */ /* 0x000fea0003800000 */
.L_x_265:
        /* <DEDUP_REMOVED lines=13> */
.L_x_268:
[----:B------:R-:W-:Y:S05]  /*1b7d0*/  BSYNC B1 ;  /* 0x0000000000017941 */ /* 0x000fea0003800000 */
.L_x_267:
        /* <DEDUP_REMOVED lines=13> */
.L_x_270:
[----:B------:R-:W-:Y:S05]  /*1b8b0*/  BSYNC B1 ;  /* 0x0000000000017941 */ /* 0x000fea0003800000 */
.L_x_269:
        /* <DEDUP_REMOVED lines=13> */
.L_x_272:
[----:B------:R-:W-:Y:S05]  /*1b990*/  BSYNC B1 ;  /* 0x0000000000017941 */ /* 0x000fea0003800000 */
.L_x_271:
        /* <DEDUP_REMOVED lines=13> */
.L_x_274:
[----:B------:R-:W-:Y:S05]  /*1ba70*/  BSYNC B1 ;  /* 0x0000000000017941 */ /* 0x000fea0003800000 */
.L_x_273:
        /* <DEDUP_REMOVED lines=13> */
.L_x_276:
[----:B------:R-:W-:Y:S05]  /*1bb50*/  BSYNC B1 ;  /* 0x0000000000017941 */ /* 0x000fea0003800000 */
.L_x_275:
        /* <DEDUP_REMOVED lines=13> */
.L_x_278:
[----:B------:R-:W-:Y:S05]  /*1bc30*/  BSYNC B1 ;  /* 0x0000000000017941 */ /* 0x000fea0003800000 */
.L_x_277:
        /* <DEDUP_REMOVED lines=13> */
.L_x_280:
[----:B------:R-:W-:Y:S05]  /*1bd10*/  BSYNC B1 ;  /* 0x0000000000017941 */ /* 0x000fea0003800000 */
.L_x_279:
        /* <DEDUP_REMOVED lines=13> */
.L_x_282:
[----:B------:R-:W-:Y:S05]  /*1bdf0*/  BSYNC B1 ;  /* 0x0000000000017941 */ /* 0x000fea0003800000 */
.L_x_281:
        /* <DEDUP_REMOVED lines=13> */
.L_x_284:
[----:B------:R-:W-:Y:S05]  /*1bed0*/  BSYNC B1 ;  /* 0x0000000000017941 */ /* 0x000fea0003800000 */
.L_x_283:
        /* <DEDUP_REMOVED lines=13> */
.L_x_286:
[----:B------:R-:W-:Y:S05]  /*1bfb0*/  BSYNC B1 ;  /* 0x0000000000017941 */ /* 0x000fea0003800000 */
.L_x_285:
        /* <DEDUP_REMOVED lines=13> */
.L_x_288:
[----:B------:R-:W-:Y:S05]  /*1c090*/  BSYNC B1 ;  /* 0x0000000000017941 */ /* 0x000fea0003800000 */
.L_x_287:
        /* <DEDUP_REMOVED lines=13> */
.L_x_290:
[----:B------:R-:W-:Y:S05]  /*1c170*/  BSYNC B1 ;  /* 0x0000000000017941 */ /* 0x000fea0003800000 */
.L_x_289:
        /* <DEDUP_REMOVED lines=13> */
.L_x_292:
[----:B------:R-:W-:Y:S05]  /*1c250*/  BSYNC B1 ;  /* 0x0000000000017941 */ /* 0x000fea0003800000 */
.L_x_291:
        /* <DEDUP_REMOVED lines=13> */
.L_x_294:
[----:B------:R-:W-:Y:S05]  /*1c330*/  BSYNC B1 ;  /* 0x0000000000017941 */ /* 0x000fea0003800000 */
.L_x_293:
[----:B------:R-:W2:Y:S01]  /*1c340*/  LDL.LU R7, [R1+0x24c] ;  /* 0x00024c0001077983 */ /* 0x000ea20000300800 */
[----:B-----5:R-:W-:Y:S01]  /*1c350*/  LOP3.LUT R4, R4, 0xff, RZ, 0xc0, !PT ;  /* 0x000000ff04047812 */ /* 0x020fe200078ec0ff */
[----:B------:R-:W-:Y:S01]  /*1c360*/  BSSY B1, `(.L_x_295) ;  /* 0x0000013000017945 */ /* 0x000fe20003800000 */
[----:B0-----:R-:W-:Y:S02]  /*1c370*/  IADD3 R5, P0, R35, 0x80, RZ ;  /* 0x0000008023057810 */ /* 0x001fe40007f1e0ff */
[----:B------:R-:W-:-:S03]  /*1c380*/  F2FP.F16.E4M3.UNPACK_B R4, R4 ;  /* 0x00000004ff04723e */ /* 0x000fc600020006ff */
[----:B--234-:R-:W-:Y:S01]  /*1c390*/  IMAD.X R2, RZ, RZ, R37, P0 ;  /* 0x000000ffff027224 */ /* 0x01cfe200000e0625 */
[----:B------:R-:W-:Y:S01]  /*1c3a0*/  ISETP.GE.AND P0, PT, R34, 0x81, PT ;  /* 0x000000812200780c */ /* 0x000fe20003f06270 */
[----:B------:R-:W-:Y:S02]  /*1c3b0*/  HADD2.F32 R4, -RZ, R4.H0_H0 ;  /* 0x20000004ff047230 */ /* 0x000fe40000004100 */
[----:B------:R-:W-:Y:S01]  /*1c3c0*/  IMAD R6, R2, UR6, RZ ;  /* 0x0000000602067c24 */ /* 0x000fe2000f8e02ff */
[----:B------:R-:W-:Y:S01]  /*1c3d0*/  ISETP.LT.OR P3, PT, R0, 0x1, !P0 ;  /* 0x000000010000780c */ /* 0x000fe20004761670 */
[----:B------:R-:W-:-:S04]  /*1c3e0*/  IMAD.WIDE.U32 R2, R5, UR6, R38 ;  /* 0x0000000605027c25 */ /* 0x000fc8000f8e0026 */
[----:B------:R-:W-:Y:S01]  /*1c3f0*/  FMUL R4, R4, UR21 ;  /* 0x0000001504047c20 */ /* 0x000fe20008400000 */
[----:B------:R-:W-:Y:S01]  /*1c400*/  IMAD R5, R5, UR7, R6 ;  /* 0x0000000705057c24 */ /* 0x000fe2000f8e0206 */
[----:B------:R-:W-:-:S04]  /*1c410*/  IADD3 R2, P2, R2, UR8, RZ ;  /* 0x0000000802027c10 */ /* 0x000fc8000ff5e0ff */
[----:B------:R-:W-:Y:S01]  /*1c420*/  IADD3.X R3, R3, UR9, R5, P2, !PT ;  /* 0x0000000903037c10 */ /* 0x000fe200097fe405 */
[----:B------:R-:W-:-:S05]  /*1c430*/  FFMA R4, R7, UR20, R4 ;  /* 0x0000001407047c23 */ /* 0x000fca0008000004 */
[----:B------:R-:W-:Y:S02]  /*1c440*/  F2FP.SATFINITE.E4M3.F32.PACK_AB_MERGE_C R7, RZ, R4, RZ ;  /* 0x00000004ff07723e */ /* 0x000fe400048070ff */
[----:B------:R-:W-:-:S03]  /*1c450*/  PRMT R4, RZ, 0x7610, R4 ;  /* 0x00007610ff047816 */ /* 0x000fc60000000004 */
[----:B------:R0:W-:Y:S01]  /*1c460*/  @!P1 STG.E.U8 desc[UR14][R26.64+0xf9], R7 ;  /* 0x0000f9071a009986 */ /* 0x0001e2000c10110e */
[----:B------:R-:W-:Y:S05]  /*1c470*/  @P3 BRA `(.L_x_296) ;  /* 0x0000000000043947 */ /* 0x000fea0003800000 */
[----:B------:R2:W5:Y:S02]  /*1c480*/  LDG.E.U8 R4, desc[UR14][R2.64] ;  /* 0x0000000e02047981 */ /* 0x000564000c1e1100 */
.L_x_296:
[----:B------:R-:W-:Y:S05]  /*1c490*/  BSYNC B1 ;  /* 0x0000000000017941 */ /* 0x000fea0003800000 */
.L_x_295:
[----:B------:R-:W3:Y:S01]  /*1c4a0*/  LDL.LU R5, [R1+0x250] ;  /* 0x0002500001057983 */ /* 0x000ee20000300800 */
        /* <DEDUP_REMOVED lines=12> */
.L_x_298:
[----:B------:R-:W-:Y:S05]  /*1c570*/  BSYNC B1 ;  /* 0x0000000000017941 */ /* 0x000fea0003800000 */
.L_x_297:
[----:B---3--:R-:W3:Y:S01]  /*1c580*/  LDL.LU R5, [R1+0x254] ;  /* 0x0002540001057983 */ /* 0x008ee20000300800 */
[----:B-----5:R-:W-:Y:S01]  /*1c590*/  LOP3.LUT R4, R4, 0xff, RZ, 0xc0, !PT ;  /* 0x000000ff04047812 */ /* 0x020fe200078ec0ff */
[----:B------:R-:W-:Y:S01]  /*1c5a0*/  BSSY B1, `(.L_x_299) ;  /* 0x0000013000017945 */ /* 0x000fe20003800000 */
[----:B------:R-:W-:Y:S02]  /*1c5b0*/  IADD3 R35, P1, R35, 0x88, RZ ;  /* 0x0000008823237810 */ /* 0x000fe40007f3e0ff */
[----:B------:R-:W-:Y:S02]  /*1c5c0*/  F2FP.F16.E4M3.UNPACK_B R4, R4 ;  /* 0x00000004ff04723e */ /* 0x000fe400020006ff */
[----:B------:R-:W-:Y:S01]  /*1c5d0*/  PRMT R6, RZ, 0x7610, R6 ;  /* 0x00007610ff067816 */ /* 0x000fe20000000006 */
[----:B------:R-:W-:Y:S01]  /*1c5e0*/  IMAD.X R36, RZ, RZ, R37, P1 ;  /* 0x000000ffff247224 */ /* 0x000fe200008e0625 */
[----:B------:R-:W-:Y:S01]  /*1c5f0*/  ISETP.GE.AND P1, PT, R34, 0x89, PT ;  /* 0x000000892200780c */ /* 0x000fe20003f26270 */
[----:B------:R-:W-:-:S02]  /*1c600*/  HADD2.F32 R4, -RZ, R4.H0_H0 ;  /* 0x20000004ff047230 */ /* 0x000fc40000004100 */
[----:B------:R-:W-:Y:S01]  /*1c610*/  IMAD R36, R36, UR6, RZ ;  /* 0x0000000624247c24 */ /* 0x000fe2000f8e02ff */
[----:B------:R-:W-:Y:S01]  /*1c620*/  ISETP.LT.OR P5, PT, R0, 0x1, !P1 ;  /* 0x000000010000780c */ /* 0x000fe20004fa1670 */
[----:B------:R-:W-:-:S04]  /*1c630*/  IMAD.WIDE.U32 R38, R35, UR6, R38 ;  /* 0x0000000623267c25 */ /* 0x000fc8000f8e0026 */
[----:B------:R-:W-:Y:S01]  /*1c640*/  FMUL R4, R4, UR21 ;  /* 0x0000001504047c20 */ /* 0x000fe20008400000 */
[----:B------:R-:W-:-:S03]  /*1c650*/  IMAD R35, R35, UR7, R36 ;  /* 0x0000000723237c24 */ /* 0x000fc6000f8e0224 */
[----:B---3--:R-:W-:Y:S01]  /*1c660*/  FFMA R5, R5, UR20, R4 ;  /* 0x0000001405057c23 */ /* 0x008fe20008000004 */
[----:B------:R-:W-:-:S04]  /*1c670*/  IADD3 R4, P3, R38, UR8, RZ ;  /* 0x0000000826047c10 */ /* 0x000fc8000ff7e0ff */
[----:B0-----:R-:W-:Y:S02]  /*1c680*/  F2FP.SATFINITE.E4M3.F32.PACK_AB_MERGE_C R7, RZ, R5, RZ ;  /* 0x00000005ff07723e */ /* 0x001fe400048070ff */
[----:B------:R-:W-:-:S03]  /*1c690*/  IADD3.X R5, R39, UR9, R35, P3, !PT ;  /* 0x0000000927057c10 */ /* 0x000fc60009ffe423 */
[----:B------:R0:W-:Y:S01]  /*1c6a0*/  @!P2 STG.E.U8 desc[UR14][R30.64+0x1], R7 ;  /* 0x000001071e00a986 */ /* 0x0001e2000c10110e */
[----:B------:R-:W-:Y:S05]  /*1c6b0*/  @P5 BRA `(.L_x_300) ;  /* 0x0000000000045947 */ /* 0x000fea0003800000 */
[----:B------:R3:W5:Y:S02]  /*1c6c0*/  LDG.E.U8 R6, desc[UR14][R4.64] ;  /* 0x0000000e04067981 */ /* 0x000764000c1e1100 */
.L_x_300:
[----:B------:R-:W-:Y:S05]  /*1c6d0*/  BSYNC B1 ;  /* 0x0000000000017941 */ /* 0x000fea0003800000 */
.L_x_299:
        /* <DEDUP_REMOVED lines=13> */
.L_x_302:
[----:B------:R-:W-:Y:S05]  /*1c7b0*/  BSYNC B1 ;  /* 0x0000000000017941 */ /* 0x000fea0003800000 */
.L_x_301:
        /* <DEDUP_REMOVED lines=13> */
.L_x_304:
[----:B------:R-:W-:Y:S05]  /*1c890*/  BSYNC B1 ;  /* 0x0000000000017941 */ /* 0x000fea0003800000 */
.L_x_303:
        /* <DEDUP_REMOVED lines=13> */
.L_x_306:
[----:B------:R-:W-:Y:S05]  /*1c970*/  BSYNC B1 ;  /* 0x0000000000017941 */ /* 0x000fea0003800000 */
.L_x_305:
        /* <DEDUP_REMOVED lines=13> */
.L_x_308:
[----:B------:R-:W-:Y:S05]  /*1ca50*/  BSYNC B1 ;  /* 0x0000000000017941 */ /* 0x000fea0003800000 */
.L_x_307:
        /* <DEDUP_REMOVED lines=13> */
.L_x_310:
[----:B------:R-:W-:Y:S05]  /*1cb30*/  BSYNC B1 ;  /* 0x0000000000017941 */ /* 0x000fea0003800000 */
.L_x_309:
        /* <DEDUP_REMOVED lines=13> */
.L_x_312:
[----:B------:R-:W-:Y:S05]  /*1cc10*/  BSYNC B1 ;  /* 0x0000000000017941 */ /* 0x000fea0003800000 */
.L_x_311:
        /* <DEDUP_REMOVED lines=13> */
.L_x_314:
[----:B------:R-:W-:Y:S05]  /*1ccf0*/  BSYNC B1 ;  /* 0x0000000000017941 */ /* 0x000fea0003800000 */
.L_x_313:
        /* <DEDUP_REMOVED lines=13> */
.L_x_316:
[----:B------:R-:W-:Y:S05]  /*1cdd0*/  BSYNC B1 ;  /* 0x0000000000017941 */ /* 0x000fea0003800000 */
.L_x_315:
        /* <DEDUP_REMOVED lines=13> */
.L_x_318:
[----:B------:R-:W-:Y:S05]  /*1ceb0*/  BSYNC B1 ;  /* 0x0000000000017941 */ /* 0x000fea0003800000 */
.L_x_317:
        /* <DEDUP_REMOVED lines=13> */
.L_x_320:
[----:B------:R-:W-:Y:S05]  /*1cf90*/  BSYNC B1 ;  /* 0x0000000000017941 */ /* 0x000fea0003800000 */
.L_x_319:
        /* <DEDUP_REMOVED lines=13> */
.L_x_322:
[----:B------:R-:W-:Y:S05]  /*1d070*/  BSYNC B1 ;  /* 0x0000000000017941 */ /* 0x000fea0003800000 */
.L_x_321:
        /* <DEDUP_REMOVED lines=13> */
.L_x_324:
[----:B------:R-:W-:Y:S05]  /*1d150*/  BSYNC B1 ;  /* 0x0000000000017941 */ /* 0x000fea0003800000 */
.L_x_323:
        /* <DEDUP_REMOVED lines=13> */
.L_x_326:
[----:B------:R-:W-:Y:S05]  /*1d230*/  BSYNC B1 ;  /* 0x0000000000017941 */ /* 0x000fea0003800000 */
.L_x_325:
        /* <DEDUP_REMOVED lines=13> */
.L_x_328:
[----:B------:R-:W-:Y:S05]  /*1d310*/  BSYNC B1 ;  /* 0x0000000000017941 */ /* 0x000fea0003800000 */
.L_x_327:
        /* <DEDUP_REMOVED lines=13> */
.L_x_330:
[----:B------:R-:W-:Y:S05]  /*1d3f0*/  BSYNC B1 ;  /* 0x0000000000017941 */ /* 0x000fea0003800000 */
.L_x_329:
        /* <DEDUP_REMOVED lines=13> */
.L_x_332:
[----:B------:R-:W-:Y:S05]  /*1d4d0*/  BSYNC B1 ;  /* 0x0000000000017941 */ /* 0x000fea0003800000 */
.L_x_331:
        /* <DEDUP_REMOVED lines=13> */
.L_x_334:
[----:B------:R-:W-:Y:S05]  /*1d5b0*/  BSYNC B1 ;  /* 0x0000000000017941 */ /* 0x000fea0003800000 */
.L_x_333:
        /* <DEDUP_REMOVED lines=13> */
.L_x_336:
[----:B------:R-:W-:Y:S05]  /*1d690*/  BSYNC B1 ;  /* 0x0000000000017941 */ /* 0x000fea0003800000 */
.L_x_335:
        /* <DEDUP_REMOVED lines=13> */
.L_x_338:
[----:B------:R-:W-:Y:S05]  /*1d770*/  BSYNC B1 ;  /* 0x0000000000017941 */ /* 0x000fea0003800000 */
.L_x_337:
        /* <DEDUP_REMOVED lines=13> */
.L_x_340:
[----:B------:R-:W-:Y:S05]  /*1d850*/  BSYNC B1 ;  /* 0x0000000000017941 */ /* 0x000fea0003800000 */
.L_x_339:
        /* <DEDUP_REMOVED lines=13> */
.L_x_342:
[----:B------:R-:W-:Y:S05]  /*1d930*/  BSYNC B1 ;  /* 0x0000000000017941 */ /* 0x000fea0003800000 */
.L_x_341:
        /* <DEDUP_REMOVED lines=13> */
.L_x_344:
[----:B------:R-:W-:Y:S05]  /*1da10*/  BSYNC B1 ;  /* 0x0000000000017941 */ /* 0x000fea0003800000 */
.L_x_343:
        /* <DEDUP_REMOVED lines=13> */
.L_x_346:
[----:B------:R-:W-:Y:S05]  /*1daf0*/  BSYNC B1 ;  /* 0x0000000000017941 */ /* 0x000fea0003800000 */
.L_x_345:
        /* <DEDUP_REMOVED lines=13> */
.L_x_348:
[----:B------:R-:W-:Y:S05]  /*1dbd0*/  BSYNC B1 ;  /* 0x0000000000017941 */ /* 0x000fea0003800000 */
.L_x_347:
        /* <DEDUP_REMOVED lines=13> */
.L_x_350:
[----:B------:R-:W-:Y:S05]  /*1dcb0*/  BSYNC B1 ;  /* 0x0000000000017941 */ /* 0x000fea0003800000 */
.L_x_349:
        /* <DEDUP_REMOVED lines=13> */
.L_x_352:
[----:B------:R-:W-:Y:S05]  /*1dd90*/  BSYNC B1 ;  /* 0x0000000000017941 */ /* 0x000fea0003800000 */
.L_x_351:
        /* <DEDUP_REMOVED lines=13> */
.L_x_354:
[----:B------:R-:W-:Y:S05]  /*1de70*/  BSYNC B1 ;  /* 0x0000000000017941 */ /* 0x000fea0003800000 */
.L_x_353:
        /* <DEDUP_REMOVED lines=13> */
.L_x_356:
[----:B------:R-:W-:Y:S05]  /*1df50*/  BSYNC B1 ;  /* 0x0000000000017941 */ /* 0x000fea0003800000 */
.L_x_355:
        /* <DEDUP_REMOVED lines=13> */
.L_x_358:
[----:B------:R-:W-:Y:S05]  /*1e030*/  BSYNC B1 ;  /* 0x0000000000017941 */ /* 0x000fea0003800000 */
.L_x_357:
        /* <DEDUP_REMOVED lines=13> */
.L_x_360:
[----:B------:R-:W-:Y:S05]  /*1e110*/  BSYNC B1 ;  /* 0x0000000000017941 */ /* 0x000fea0003800000 */
.L_x_359:
        /* <DEDUP_REMOVED lines=13> */
.L_x_362:
[----:B------:R-:W-:Y:S05]  /*1e1f0*/  BSYNC B1 ;  /* 0x0000000000017941 */ /* 0x000fea0003800000 */
.L_x_361:
        /* <DEDUP_REMOVED lines=13> */
.L_x_364:
[----:B------:R-:W-:Y:S05]  /*1e2d0*/  BSYNC B1 ;  /* 0x0000000000017941 */ /* 0x000fea0003800000 */
.L_x_363:
        /* <DEDUP_REMOVED lines=13> */
.L_x_366:
[----:B------:R-:W-:Y:S05]  /*1e3b0*/  BSYNC B1 ;  /* 0x0000000000017941 */ /* 0x000fea0003800000 */
.L_x_365:
        /* <DEDUP_REMOVED lines=13> */
.L_x_368:
[----:B------:R-:W-:Y:S05]  /*1e490*/  BSYNC B1 ;  /* 0x0000000000017941 */ /* 0x000fea0003800000 */
.L_x_367:
        /* <DEDUP_REMOVED lines=13> */
.L_x_370:
[----:B------:R-:W-:Y:S05]  /*1e570*/  BSYNC B1 ;  /* 0x0000000000017941 */ /* 0x000fea0003800000 */
.L_x_369:
        /* <DEDUP_REMOVED lines=13> */
.L_x_372:
[----:B------:R-:W-:Y:S05]  /*1e650*/  BSYNC B1 ;  /* 0x0000000000017941 */ /* 0x000fea0003800000 */
.L_x_371:
        /* <DEDUP_REMOVED lines=13> */
.L_x_374:
[----:B------:R-:W-:Y:S05]  /*1e730*/  BSYNC B1 ;  /* 0x0000000000017941 */ /* 0x000fea0003800000 */
.L_x_373:
        /* <DEDUP_REMOVED lines=13> */
.L_x_376:
[----:B------:R-:W-:Y:S05]  /*1e810*/  BSYNC B1 ;  /* 0x0000000000017941 */ /* 0x000fea0003800000 */
.L_x_375:
        /* <DEDUP_REMOVED lines=13> */
.L_x_378:
[----:B------:R-:W-:Y:S05]  /*1e8f0*/  BSYNC B1 ;  /* 0x0000000000017941 */ /* 0x000fea0003800000 */
.L_x_377:
        /* <DEDUP_REMOVED lines=13> */
.L_x_380:
[----:B------:R-:W-:Y:S05]  /*1e9d0*/  BSYNC B1 ;  /* 0x0000000000017941 */ /* 0x000fea0003800000 */
.L_x_379:
        /* <DEDUP_REMOVED lines=13> */
.L_x_382:
[----:B------:R-:W-:Y:S05]  /*1eab0*/  BSYNC B1 ;  /* 0x0000000000017941 */ /* 0x000fea0003800000 */
.L_x_381:
        /* <DEDUP_REMOVED lines=13> */
.L_x_384:
[----:B------:R-:W-:Y:S05]  /*1eb90*/  BSYNC B1 ;  /* 0x0000000000017941 */ /* 0x000fea0003800000 */
.L_x_383:
        /* <DEDUP_REMOVED lines=13> */
.L_x_386:
[----:B------:R-:W-:Y:S05]  /*1ec70*/  BSYNC B1 ;  /* 0x0000000000017941 */ /* 0x000fea0003800000 */
.L_x_385:
        /* <DEDUP_REMOVED lines=13> */
.L_x_388:
[----:B------:R-:W-:Y:S05]  /*1ed50*/  BSYNC B1 ;  /* 0x0000000000017941 */ /* 0x000fea0003800000 */
.L_x_387:
        /* <DEDUP_REMOVED lines=13> */
.L_x_390:
[----:B------:R-:W-:Y:S05]  /*1ee30*/  BSYNC B1 ;  /* 0x0000000000017941 */ /* 0x000fea0003800000 */
.L_x_389:
        /* <DEDUP_REMOVED lines=13> */
.L_x_392:
[----:B------:R-:W-:Y:S05]  /*1ef10*/  BSYNC B1 ;  /* 0x0000000000017941 */ /* 0x000fea0003800000 */
.L_x_391:
        /* <DEDUP_REMOVED lines=13> */
.L_x_394:
[----:B------:R-:W-:Y:S05]  /*1eff0*/  BSYNC B1 ;  /* 0x0000000000017941 */ /* 0x000fea0003800000 */
.L_x_393:
        /* <DEDUP_REMOVED lines=13> */
.L_x_396:
[----:B------:R-:W-:Y:S05]  /*1f0d0*/  BSYNC B1 ;  /* 0x0000000000017941 */ /* 0x000fea0003800000 */
.L_x_395:
        /* <DEDUP_REMOVED lines=13> */
.L_x_398:
[----:B------:R-:W-:Y:S05]  /*1f1b0*/  BSYNC B1 ;  /* 0x0000000000017941 */ /* 0x000fea0003800000 */
.L_x_397:
        /* <DEDUP_REMOVED lines=13> */
.L_x_400:
[----:B------:R-:W-:Y:S05]  /*1f290*/  BSYNC B1 ;  /* 0x0000000000017941 */ /* 0x000fea0003800000 */
.L_x_399:
        /* <DEDUP_REMOVED lines=13> */
.L_x_402:
[----:B------:R-:W-:Y:S05]  /*1f370*/  BSYNC B1 ;  /* 0x0000000000017941 */ /* 0x000fea0003800000 */
.L_x_401:
        /* <DEDUP_REMOVED lines=13> */
.L_x_404:
[----:B------:R-:W-:Y:S05]  /*1f450*/  BSYNC B1 ;  /* 0x0000000000017941 */ /* 0x000fea0003800000 */
.L_x_403:
        /* <DEDUP_REMOVED lines=13> */
.L_x_406:
[----:B------:R-:W-:Y:S05]  /*1f530*/  BSYNC B1 ;  /* 0x0000000000017941 */ /* 0x000fea0003800000 */
.L_x_405:
        /* <DEDUP_REMOVED lines=13> */
.L_x_408:
[----:B------:R-:W-:Y:S05]  /*1f610*/  BSYNC B1 ;  /* 0x0000000000017941 */ /* 0x000fea0003800000 */
.L_x_407:
        /* <DEDUP_REMOVED lines=13> */
.L_x_410:
[----:B------:R-:W-:Y:S05]  /*1f6f0*/  BSYNC B1 ;  /* 0x0000000000017941 */ /* 0x000fea0003800000 */
.L_x_409:
        /* <DEDUP_REMOVED lines=13> */
.L_x_412:
[----:B------:R-:W-:Y:S05]  /*1f7d0*/  BSYNC B1 ;  /* 0x0000000000017941 */ /* 0x000fea0003800000 */
.L_x_411:
        /* <DEDUP_REMOVED lines=13> */
.L_x_414:
[----:B------:R-:W-:Y:S05]  /*1f8b0*/  BSYNC B1 ;  /* 0x0000000000017941 */ /* 0x000fea0003800000 */
.L_x_413:
        /* <DEDUP_REMOVED lines=13> */
.L_x_416:
[----:B------:R-:W-:Y:S05]  /*1f990*/  BSYNC B1 ;  /* 0x0000000000017941 */ /* 0x000fea0003800000 */
.L_x_415:
        /* <DEDUP_REMOVED lines=13> */
.L_x_418:
[----:B------:R-:W-:Y:S05]  /*1fa70*/  BSYNC B1 ;  /* 0x0000000000017941 */ /* 0x000fea0003800000 */
.L_x_417:
        /* <DEDUP_REMOVED lines=13> */
.L_x_420:
[----:B------:R-:W-:Y:S05]  /*1fb50*/  BSYNC B1 ;  /* 0x0000000000017941 */ /* 0x000fea0003800000 */
.L_x_419:
        /* <DEDUP_REMOVED lines=13> */
.L_x_422:
[----:B------:R-:W-:Y:S05]  /*1fc30*/  BSYNC B1 ;  /* 0x0000000000017941 */ /* 0x000fea0003800000 */
.L_x_421:
        /* <DEDUP_REMOVED lines=13> */
.L_x_424:
[----:B------:R-:W-:Y:S05]  /*1fd10*/  BSYNC B1 ;  /* 0x0000000000017941 */ /* 0x000fea0003800000 */
.L_x_423:
        /* <DEDUP_REMOVED lines=13> */
.L_x_426:
[----:B------:R-:W-:Y:S05]  /*1fdf0*/  BSYNC B1 ;  /* 0x0000000000017941 */ /* 0x000fea0003800000 */
.L_x_425:
        /* <DEDUP_REMOVED lines=13> */
.L_x_428:
[----:B------:R-:W-:Y:S05]  /*1fed0*/  BSYNC B1 ;  /* 0x0000000000017941 */ /* 0x000fea0003800000 */
.L_x_427:
        /* <DEDUP_REMOVED lines=13> */
.L_x_430:
[----:B------:R-:W-:Y:S05]  /*1ffb0*/  BSYNC B1 ;  /* 0x0000000000017941 */ /* 0x000fea0003800000 */
.L_x_429:
        /* <DEDUP_REMOVED lines=13> */
.L_x_432:
[----:B------:R-:W-:Y:S05]  /*20090*/  BSYNC B1 ;  /* 0x0000000000017941 */ /* 0x000fea0003800000 */
.L_x_431:
        /* <DEDUP_REMOVED lines=13> */
.L_x_434:
[----:B------:R-:W-:Y:S05]  /*20170*/  BSYNC B1 ;  /* 0x0000000000017941 */ /* 0x000fea0003800000 */
.L_x_433:
        /* <DEDUP_REMOVED lines=13> */
.L_x_436:
[----:B------:R-:W-:Y:S05]  /*20250*/  BSYNC B1 ;  /* 0x0000000000017941 */ /* 0x000fea0003800000 */
.L_x_435:
        /* <DEDUP_REMOVED lines=13> */
.L_x_438:
[----:B------:R-:W-:Y:S05]  /*20330*/  BSYNC B1 ;  /* 0x0000000000017941 */ /* 0x000fea0003800000 */
.L_x_437:
        /* <DEDUP_REMOVED lines=13> */
.L_x_440:
[----:B------:R-:W-:Y:S05]  /*20410*/  BSYNC B1 ;  /* 0x0000000000017941 */ /* 0x000fea0003800000 */
.L_x_439:
        /* <DEDUP_REMOVED lines=13> */
.L_x_442:
[----:B------:R-:W-:Y:S05]  /*204f0*/  BSYNC B1 ;  /* 0x0000000000017941 */ /* 0x000fea0003800000 */
.L_x_441:
        /* <DEDUP_REMOVED lines=13> */
.L_x_444:
[----:B------:R-:W-:Y:S05]  /*205d0*/  BSYNC B1 ;  /* 0x0000000000017941 */ /* 0x000fea0003800000 */
.L_x_443:
        /* <DEDUP_REMOVED lines=13> */
.L_x_446:
[----:B------:R-:W-:Y:S05]  /*206b0*/  BSYNC B1 ;  /* 0x0000000000017941 */ /* 0x000fea0003800000 */
.L_x_445:
        /* <DEDUP_REMOVED lines=13> */
.L_x_448:
[----:B------:R-:W-:Y:S05]  /*20790*/  BSYNC B1 ;  /* 0x0000000000017941 */ /* 0x000fea0003800000 */
.L_x_447:
        /* <DEDUP_REMOVED lines=13> */
.L_x_450:
[----:B------:R-:W-:Y:S05]  /*20870*/  BSYNC B1 ;  /* 0x0000000000017941 */ /* 0x000fea0003800000 */
.L_x_449:
        /* <DEDUP_REMOVED lines=13> */
.L_x_452:
[----:B------:R-:W-:Y:S05]  /*20950*/  BSYNC B1 ;  /* 0x0000000000017941 */ /* 0x000fea0003800000 */
.L_x_451:
        /* <DEDUP_REMOVED lines=13> */
.L_x_454:
[----:B------:R-:W-:Y:S05]  /*20a30*/  BSYNC B1 ;  /* 0x0000000000017941 */ /* 0x000fea0003800000 */
.L_x_453:
        /* <DEDUP_REMOVED lines=13> */
.L_x_456:
[----:B------:R-:W-:Y:S05]  /*20b10*/  BSYNC B1 ;  /* 0x0000000000017941 */ /* 0x000fea0003800000 */
.L_x_455:
        /* <DEDUP_REMOVED lines=13> */
.L_x_458:
[----:B------:R-:W-:Y:S05]  /*20bf0*/  BSYNC B1 ;  /* 0x0000000000017941 */ /* 0x000fea0003800000 */
.L_x_457:
        /* <DEDUP_REMOVED lines=13> */
.L_x_460:
[----:B------:R-:W-:Y:S05]  /*20cd0*/  BSYNC B1 ;  /* 0x0000000000017941 */ /* 0x000fea0003800000 */
.L_x_459:
        /* <DEDUP_REMOVED lines=13> */
.L_x_462:
[----:B------:R-:W-:Y:S05]  /*20db0*/  BSYNC B1 ;  /* 0x0000000000017941 */ /* 0x000fea0003800000 */
.L_x_461:
        /* <DEDUP_REMOVED lines=13> */
.L_x_464:
[----:B------:R-:W-:Y:S05]  /*20e90*/  BSYNC B1 ;  /* 0x0000000000017941 */ /* 0x000fea0003800000 */
.L_x_463:
        /* <DEDUP_REMOVED lines=13> */
.L_x_466:
[----:B------:R-:W-:Y:S05]  /*20f70*/  BSYNC B1 ;  /* 0x0000000000017941 */ /* 0x000fea0003800000 */
.L_x_465:
        /* <DEDUP_REMOVED lines=13> */
.L_x_468:
[----:B------:R-:W-:Y:S05]  /*21050*/  BSYNC B1 ;  /* 0x0000000000017941 */ /* 0x000fea0003800000 */
.L_x_467:
        /* <DEDUP_REMOVED lines=13> */
.L_x_470:
[----:B------:R-:W-:Y:S05]  /*21130*/  BSYNC B1 ;  /* 0x0000000000017941 */ /* 0x000fea0003800000 */
.L_x_469:
        /* <DEDUP_REMOVED lines=13> */
.L_x_472:
[----:B------:R-:W-:Y:S05]  /*21210*/  BSYNC B1 ;  /* 0x0000000000017941 */ /* 0x000fea0003800000 */
.L_x_471:
        /* <DEDUP_REMOVED lines=13> */
.L_x_474:
[----:B------:R-:W-:Y:S05]  /*212f0*/  BSYNC B1 ;  /* 0x0000000000017941 */ /* 0x000fea0003800000 */
.L_x_473:
        /* <DEDUP_REMOVED lines=13> */
.L_x_476:
[----:B------:R-:W-:Y:S05]  /*213d0*/  BSYNC B1 ;  /* 0x0000000000017941 */ /* 0x000fea0003800000 */
.L_x_475:
        /* <DEDUP_REMOVED lines=13> */
.L_x_478:
[----:B------:R-:W-:Y:S05]  /*214b0*/  BSYNC B1 ;  /* 0x0000000000017941 */ /* 0x000fea0003800000 */
.L_x_477:
        /* <DEDUP_REMOVED lines=13> */
.L_x_480:
[----:B------:R-:W-:Y:S05]  /*21590*/  BSYNC B1 ;  /* 0x0000000000017941 */ /* 0x000fea0003800000 */
.L_x_479:
        /* <DEDUP_REMOVED lines=13> */
.L_x_482:
[----:B------:R-:W-:Y:S05]  /*21670*/  BSYNC B1 ;  /* 0x0000000000017941 */ /* 0x000fea0003800000 */
.L_x_481:
        /* <DEDUP_REMOVED lines=13> */
.L_x_484:
[----:B------:R-:W-:Y:S05]  /*21750*/  BSYNC B1 ;  /* 0x0000000000017941 */ /* 0x000fea0003800000 */
.L_x_483:
        /* <DEDUP_REMOVED lines=13> */
.L_x_486:
[----:B------:R-:W-:Y:S05]  /*21830*/  BSYNC B1 ;  /* 0x0000000000017941 */ /* 0x000fea0003800000 */
.L_x_485:
        /* <DEDUP_REMOVED lines=13> */
.L_x_488:
[----:B------:R-:W-:Y:S05]  /*21910*/  BSYNC B1 ;  /* 0x0000000000017941 */ /* 0x000fea0003800000 */
.L_x_487:
        /* <DEDUP_REMOVED lines=13> */
.L_x_490:
[----:B------:R-:W-:Y:S05]  /*219f0*/  BSYNC B1 ;  /* 0x0000000000017941 */ /* 0x000fea0003800000 */
.L_x_489:
        /* <DEDUP_REMOVED lines=13> */
.L_x_492:
[----:B------:R-:W-:Y:S05]  /*21ad0*/  BSYNC B1 ;  /* 0x0000000000017941 */ /* 0x000fea0003800000 */
.L_x_491:
        /* <DEDUP_REMOVED lines=13> */
.L_x_494:
[----:B------:R-:W-:Y:S05]  /*21bb0*/  BSYNC B1 ;  /* 0x0000000000017941 */ /* 0x000fea0003800000 */
.L_x_493:
        /* <DEDUP_REMOVED lines=13> */
.L_x_496:
[----:B------:R-:W-:Y:S05]  /*21c90*/  BSYNC B1 ;  /* 0x0000000000017941 */ /* 0x000fea0003800000 */
.L_x_495:
        /* <DEDUP_REMOVED lines=13> */
.L_x_498:
[----:B------:R-:W-:Y:S05]  /*21d70*/  BSYNC B1 ;  /* 0x0000000000017941 */ /* 0x000fea0003800000 */
.L_x_497:
        /* <DEDUP_REMOVED lines=13> */
.L_x_500:
[----:B------:R-:W-:Y:S05]  /*21e50*/  BSYNC B1 ;  /* 0x0000000000017941 */ /* 0x000fea0003800000 */
.L_x_499:
        /* <DEDUP_REMOVED lines=13> */
.L_x_502:
[----:B------:R-:W-:Y:S05]  /*21f30*/  BSYNC B1 ;  /* 0x0000000000017941 */ /* 0x000fea0003800000 */
.L_x_501:
        /* <DEDUP_REMOVED lines=13> */
.L_x_504:
[----:B------:R-:W-:Y:S05]  /*22010*/  BSYNC B1 ;  /* 0x0000000000017941 */ /* 0x000fea0003800000 */
.L_x_503:
        /* <DEDUP_REMOVED lines=13> */
.L_x_506:
[----:B------:R-:W-:Y:S05]  /*220f0*/  BSYNC B1 ;  /* 0x0000000000017941 */ /* 0x000fea0003800000 */
.L_x_505:
        /* <DEDUP_REMOVED lines=13> */
.L_x_508:
[----:B------:R-:W-:Y:S05]  /*221d0*/  BSYNC B1 ;  /* 0x0000000000017941 */ /* 0x000fea0003800000 */
.L_x_507:
        /* <DEDUP_REMOVED lines=13> */
.L_x_510:
[----:B------:R-:W-:Y:S05]  /*222b0*/  BSYNC B1 ;  /* 0x0000000000017941 */ /* 0x000fea0003800000 */
.L_x_509:
        /* <DEDUP_REMOVED lines=13> */
.L_x_512:
[----:B------:R-:W-:Y:S05]  /*22390*/  BSYNC B1 ;  /* 0x0000000000017941 */ /* 0x000fea0003800000 */
.L_x_511:
        /* <DEDUP_REMOVED lines=13> */
.L_x_514:
[----:B------:R-:W-:Y:S05]  /*22470*/  BSYNC B1 ;  /* 0x0000000000017941 */ /* 0x000fea0003800000 */
.L_x_513:
        /* <DEDUP_REMOVED lines=13> */
.L_x_516:
[----:B------:R-:W-:Y:S05]  /*22550*/  BSYNC B1 ;  /* 0x0000000000017941 */ /* 0x000fea0003800000 */
.L_x_515:
        /* <DEDUP_REMOVED lines=13> */
.L_x_518:
[----:B------:R-:W-:Y:S05]  /*22630*/  BSYNC B1 ;  /* 0x0000000000017941 */ /* 0x000fea0003800000 */
.L_x_517:
        /* <DEDUP_REMOVED lines=13> */
.L_x_520:
[----:B------:R-:W-:Y:S05]  /*22710*/  BSYNC B1 ;  /* 0x0000000000017941 */ /* 0x000fea0003800000 */
.L_x_519:
        /* <DEDUP_REMOVED lines=13> */
.L_x_522:
[----:B------:R-:W-:Y:S05]  /*227f0*/  BSYNC B1 ;  /* 0x0000000000017941 */ /* 0x000fea0003800000 */
.L_x_521:
        /* <DEDUP_REMOVED lines=13> */
.L_x_524:
[----:B------:R-:W-:Y:S05]  /*228d0*/  BSYNC B1 ;  /* 0x0000000000017941 */ /* 0x000fea0003800000 */
.L_x_523:
        /* <DEDUP_REMOVED lines=13> */
.L_x_526:
[----:B------:R-:W-:Y:S05]  /*229b0*/  BSYNC B1 ;  /* 0x0000000000017941 */ /* 0x000fea0003800000 */
.L_x_525:
        /* <DEDUP_REMOVED lines=13> */
.L_x_528:
[----:B------:R-:W-:Y:S05]  /*22a90*/  BSYNC B1 ;  /* 0x0000000000017941 */ /* 0x000fea0003800000 */
.L_x_527:
        /* <DEDUP_REMOVED lines=13> */
.L_x_530:
[----:B------:R-:W-:Y:S05]  /*22b70*/  BSYNC B1 ;  /* 0x0000000000017941 */ /* 0x000fea0003800000 */
.L_x_529:
        /* <DEDUP_REMOVED lines=13> */
.L_x_532:
[----:B------:R-:W-:Y:S05]  /*22c50*/  BSYNC B1 ;  /* 0x0000000000017941 */ /* 0x000fea0003800000 */
.L_x_531:
        /* <DEDUP_REMOVED lines=13> */
.L_x_534:
[----:B------:R-:W-:Y:S05]  /*22d30*/  BSYNC B1 ;  /* 0x0000000000017941 */ /* 0x000fea0003800000 */
.L_x_533:
        /* <DEDUP_REMOVED lines=13> */
.L_x_536:
[----:B------:R-:W-:Y:S05]  /*22e10*/  BSYNC B1 ;  /* 0x0000000000017941 */ /* 0x000fea0003800000 */
.L_x_535:
        /* <DEDUP_REMOVED lines=13> */
.L_x_538:
[----:B------:R-:W-:Y:S05]  /*22ef0*/  BSYNC B1 ;  /* 0x0000000000017941 */ /* 0x000fea0003800000 */
.L_x_537:
        /* <DEDUP_REMOVED lines=13> */
.L_x_540:
[----:B------:R-:W-:Y:S05]  /*22fd0*/  BSYNC B1 ;  /* 0x0000000000017941 */ /* 0x000fea0003800000 */
.L_x_539:
        /* <DEDUP_REMOVED lines=13> */
.L_x_542:
[----:B------:R-:W-:Y:S05]  /*230b0*/  BSYNC B1 ;  /* 0x0000000000017941 */ /* 0x000fea0003800000 */
.L_x_541:
        /* <DEDUP_REMOVED lines=13> */
.L_x_544:
[----:B------:R-:W-:Y:S05]  /*23190*/  BSYNC B1 ;  /* 0x0000000000017941 */ /* 0x000fea0003800000 */
.L_x_543:
        /* <DEDUP_REMOVED lines=13> */
.L_x_546:
[----:B------:R-:W-:Y:S05]  /*23270*/  BSYNC B1 ;  /* 0x0000000000017941 */ /* 0x000fea0003800000 */
.L_x_545:
[----:B--234-:R-:W2:Y:S01]  /*23280*/  LDL.LU R3, [R1+0x444] ;  /* 0x0004440001037983 */ /* 0x01cea20000300800 */
[----:B-----5:R-:W-:Y:S01]  /*23290*/  LOP3.LUT R6, R6, 0xff, RZ, 0xc0, !PT ;  /* 0x000000ff06067812 */ /* 0x020fe200078ec0ff */
[----:B------:R-:W-:Y:S01]  /*232a0*/  BSSY B1, `(.L_x_547) ;  /* 0x000000b000017945 */ /* 0x000fe20003800000 */
[----:B------:R-:W-:Y:S02]  /*232b0*/  ISETP.LT.OR P2, PT, R0, 0xf9, !P1 ;  /* 0x000000f90000780c */ /* 0x000fe40004f41670 */
[----:B------:R-:W-:Y:S02]  /*232c0*/  F2FP.F16.E4M3.UNPACK_B R6, R6 ;  /* 0x00000006ff06723e */ /* 0x000fe400020006ff */
[----:B------:R-:W-:-:S03]  /*232d0*/  PRMT R2, RZ, 0x7610, R2 ;  /* 0x00007610ff027816 */ /* 0x000fc60000000002 */
[----:B------:R-:W-:-:S05]  /*232e0*/  HADD2.F32 R6, -RZ, R6.H0_H0 ;  /* 0x20000006ff067230 */ /* 0x000fca0000004100 */
[----:B------:R-:W-:-:S04]  /*232f0*/  FMUL R6, R6, UR21 ;  /* 0x0000001506067c20 */ /* 0x000fc80008400000 */
[----:B--2---:R-:W-:-:S05]  /*23300*/  FFMA R6, R3, UR20, R6 ;  /* 0x0000001403067c23 */ /* 0x004fca0008000006 */
[----:B------:R-:W-:-:S05]  /*23310*/  F2FP.SATFINITE.E4M3.F32.PACK_AB_MERGE_C R3, RZ, R6, RZ ;  /* 0x00000006ff03723e */ /* 0x000fca00048070ff */
[----:B------:R2:W-:Y:S01]  /*23320*/  @!P0 STG.E.U8 desc[UR14][R30.64+0xf9], R3 ;  /* 0x0000f9031e008986 */ /* 0x0005e2000c10110e */
[----:B------:R-:W-:Y:S05]  /*23330*/  @P2 BRA `(.L_x_548) ;  /* 0x0000000000042947 */ /* 0x000fea0003800000 */
[----:B------:R3:W5:Y:S02]  /*23340*/  LDG.E.U8 R2, desc[UR14][R4.64+0xf8] ;  /* 0x0000f80e04027981 */ /* 0x000764000c1e1100 */
.L_x_548:
[----:B------:R-:W-:Y:S05]  /*23350*/  BSYNC B1 ;  /* 0x0000000000017941 */ /* 0x000fea0003800000 */
.L_x_547:
[----:B--2---:R-:W2:Y:S01]  /*23360*/  LDL.LU R3, [R1+0x448] ;  /* 0x0004480001037983 */ /* 0x004ea20000300800 */
        /* <DEDUP_REMOVED lines=12> */
.L_x_550:
[----:B------:R-:W-:Y:S05]  /*23430*/  BSYNC B1 ;  /* 0x0000000000017941 */ /* 0x000fea0003800000 */
.L_x_549:
[----:B------:R-:W-:Y:S05]  /*23440*/  @P1 BRA `(.L_x_551) ;  /* 0x0000004800841947 */ /* 0x000fea0003800000 */
[----:B------:R-:W2:Y:S01]  /*23450*/  LDL.LU R2, [R1+0x44c] ;  /* 0x00044c0001027983 */ /* 0x000ea20000300800 */
[----:B-----5:R-:W-:-:S04]  /*23460*/  LOP3.LUT R0, R0, 0xff, RZ, 0xc0, !PT ;  /* 0x000000ff00007812 */ /* 0x020fc800078ec0ff */
[----:B------:R-:W-:-:S05]  /*23470*/  F2FP.F16.E4M3.UNPACK_B R0, R0 ;  /* 0x00000000ff00723e */ /* 0x000fca00020006ff */
[----:B------:R-:W-:-:S05]  /*23480*/  HADD2.F32 R0, -RZ, R0.H0_H0 ;  /* 0x20000000ff007230 */ /* 0x000fca0000004100 */
[----:B------:R-:W-:-:S04]  /*23490*/  FMUL R0, R0, UR21 ;  /* 0x0000001500007c20 */ /* 0x000fc80008400000 */
[----:B--2---:R-:W-:-:S05]  /*234a0*/  FFMA R0, R2, UR20, R0 ;  /* 0x0000001402007c23 */ /* 0x004fca0008000000 */
[----:B------:R-:W-:-:S05]  /*234b0*/  F2FP.SATFINITE.E4M3.F32.PACK_AB_MERGE_C R3, RZ, R0, RZ ;  /* 0x00000000ff03723e */ /* 0x000fca00048070ff */
[----:B------:R2:W-:Y:S01]  /*234c0*/  STG.E.U8 desc[UR14][R28.64+0xf9], R3 ;  /* 0x0000f9031c007986 */ /* 0x0005e2000c10110e */
[----:B------:R-:W-:Y:S05]  /*234d0*/  BRA `(.L_x_551) ;  /* 0x0000004800607947 */ /* 0x000fea0003800000 */
.L_x_38:
[----:B------:R-:W-:Y:S01]  /*234e0*/  ISETP.GE.AND P3, PT, R34, 0x1, PT ;  /* 0x000000012200780c */ /* 0x000fe20003f66270 */
[----:B-----5:R-:W-:Y:S01]  /*234f0*/  FMUL R2, R2, UR20 ;  /* 0x0000001402027c20 */ /* 0x020fe20008400000 */
[----:B------:R-:W2:Y:S02]  /*23500*/  LDL.LU R40, [R1+0x200] ;  /* 0x0002000001287983 */ /* 0x000ea40000300800 */
[----:B------:R-:W-:Y:S02]  /*23510*/  ISETP.LT.OR P0, PT, R0, 0x1, !P3 ;  /* 0x000000010000780c */ /* 0x000fe40005f01670 */
[----:B------:R-:W-:Y:S01]  /*23520*/  F2FP.SATFINITE.E4M3.F32.PACK_AB_MERGE_C R2, RZ, R2, RZ ;  /* 0x00000002ff02723e */ /* 0x000fe200048070ff */
[----:B------:R-:W-:Y:S01]  /*23530*/  FMUL R3, R3, UR20 ;  /* 0x0000001403037c20 */ /* 0x000fe20008400000 */
[----:B------:R-:W-:Y:S01]  /*23540*/  ISETP.GE.AND P2, PT, R34, 0x9, PT ;  /* 0x000000092200780c */ /* 0x000fe20003f46270 */
[----:B------:R-:W-:Y:S01]  /*23550*/  FMUL R4, R4, UR20 ;  /* 0x0000001404047c20 */ /* 0x000fe20008400000 */
[----:B------:R-:W-:Y:S01]  /*23560*/  FMUL R5, R5, UR20 ;  /* 0x0000001405057c20 */ /* 0x000fe20008400000 */
[----:B------:R-:W-:Y:S01]  /*23570*/  ISETP.LT.OR P1, PT, R0, 0x9, !P3 ;  /* 0x000000090000780c */ /* 0x000fe20005f21670 */
[----:B------:R-:W-:Y:S01]  /*23580*/  FMUL R6, R6, UR20 ;  /* 0x0000001406067c20 */ /* 0x000fe20008400000 */
[----:B------:R-:W-:Y:S01]  /*23590*/  ISETP.LT.OR P5, PT, R0, 0xa, !P3 ;  /* 0x0000000a0000780c */ /* 0x000fe20005fa1670 */
[----:B------:R-:W-:Y:S01]  /*235a0*/  FMUL R7, R7, UR20 ;  /* 0x0000001407077c20 */ /* 0x000fe20008400000 */
[----:B------:R-:W-:Y:S01]  /*235b0*/  FMUL R8, R8, UR20 ;  /* 0x0000001408087c20 */ /* 0x000fe20008400000 */
[----:B------:R-:W-:Y:S01]  /*235c0*/  FMUL R9, R9, UR20 ;  /* 0x0000001409097c20 */ /* 0x000fe20008400000 */
[----:B------:R-:W-:Y:S01]  /*235d0*/  @!P0 STG.E.U8 desc[UR14][R24.64], R2 ;  /* 0x0000000218008986 */ /* 0x000fe2000c10110e */
[----:B------:R-:W-:-:S02]  /*235e0*/  ISETP.LT.OR P0, PT, R0, 0x2, !P3 ;  /* 0x000000020000780c */ /* 0x000fc40005f01670 */
[----:B------:R-:W-:Y:S01]  /*235f0*/  F2FP.SATFINITE.E4M3.F32.PACK_AB_MERGE_C R3, RZ, R3, RZ ;  /* 0x00000003ff03723e */ /* 0x000fe200048070ff */
[----:B------:R-:W-:Y:S01]  /*23600*/  FMUL R10, R10, UR20 ;  /* 0x000000140a0a7c20 */ /* 0x000fe20008400000 */
[----:B------:R-:W-:Y:S01]  /*23610*/  F2FP.SATFINITE.E4M3.F32.PACK_AB_MERGE_C R4, RZ, R4, RZ ;  /* 0x00000004ff04723e */ /* 0x000fe200048070ff */
[----:B------:R-:W-:Y:S01]  /*23620*/  FMUL R11, R11, UR20 ;  /* 0x000000140b0b7c20 */ /* 0x000fe20008400000 */
[----:B------:R-:W-:Y:S01]  /*23630*/  FMUL R12, R12, UR20 ;  /* 0x000000140c0c7c20 */ /* 0x000fe20008400000 */
[----:B------:R-:W-:Y:S01]  /*23640*/  FMUL R13, R13, UR20 ;  /* 0x000000140d0d7c20 */ /* 0x000fe20008400000 */
[----:B------:R-:W-:Y:S01]  /*23650*/  FMUL R14, R14, UR20 ;  /* 0x000000140e0e7c20 */ /* 0x000fe20008400000 */
[----:B------:R-:W-:Y:S01]  /*23660*/  FMUL R15, R15, UR20 ;  /* 0x000000140f0f7c20 */ /* 0x000fe20008400000 */
[----:B------:R-:W-:Y:S01]  /*23670*/  FMUL R16, R16, UR20 ;  /* 0x0000001410107c20 */ /* 0x000fe20008400000 */
[----:B------:R-:W-:Y:S01]  /*23680*/  FMUL R17, R17, UR20 ;  /* 0x0000001411117c20 */ /* 0x000fe20008400000 */
[----:B------:R-:W-:Y:S01]  /*23690*/  FMUL R18, R18, UR20 ;  /* 0x0000001412127c20 */ /* 0x000fe20008400000 */
[----:B------:R0:W-:Y:S01]  /*236a0*/  @!P0 STG.E.U8 desc[UR14][R24.64+0x1], R3 ;  /* 0x0000010318008986 */ /* 0x0001e2000c10110e */
[----:B------:R-:W-:-:S02]  /*236b0*/  ISETP.LT.OR P0, PT, R0, 0x1, !P2 ;  /* 0x000000010000780c */ /* 0x000fc40005701670 */
[----:B------:R-:W-:Y:S01]  /*236c0*/  F2FP.SATFINITE.E4M3.F32.PACK_AB_MERGE_C R5, RZ, R5, RZ ;  /* 0x00000005ff05723e */ /* 0x000fe200048070ff */
[----:B------:R-:W-:Y:S01]  /*236d0*/  FMUL R19, R19, UR20 ;  /* 0x0000001413137c20 */ /* 0x000fe20008400000 */
[----:B------:R-:W-:Y:S01]  /*236e0*/  FMUL R20, R20, UR20 ;  /* 0x0000001414147c20 */ /* 0x000fe20008400000 */
[----:B------:R-:W-:Y:S01]  /*236f0*/  FMUL R21, R21, UR20 ;  /* 0x0000001415157c20 */ /* 0x000fe20008400000 */
[----:B------:R-:W3:Y:S07]  /*23700*/  LDL.LU R39, [R1+0x204] ;  /* 0x0002040001277983 */ /* 0x000eee0000300800 */
[----:B------:R-:W-:Y:S01]  /*23710*/  @!P0 STG.E.U8 desc[UR14][R26.64], R4 ;  /* 0x000000041a008986 */ /* 0x000fe2000c10110e */
[----:B------:R-:W-:-:S02]  /*23720*/  ISETP.LT.OR P0, PT, R0, 0x2, !P2 ;  /* 0x000000020000780c */ /* 0x000fc40005701670 */
[----:B------:R-:W-:Y:S01]  /*23730*/  F2FP.SATFINITE.E4M3.F32.PACK_AB_MERGE_C R6, RZ, R6, RZ ;  /* 0x00000006ff06723e */ /* 0x000fe200048070ff */
[----:B------:R-:W-:Y:S01]  /*23740*/  FMUL R22, R22, UR20 ;  /* 0x0000001416167c20 */ /* 0x000fe20008400000 */
[----:B------:R-:W-:Y:S01]  /*23750*/  F2FP.SATFINITE.E4M3.F32.PACK_AB_MERGE_C R7, RZ, R7, RZ ;  /* 0x00000007ff07723e */ /* 0x000fe200048070ff */
[----:B------:R-:W4:Y:S08]  /*23760*/  LDL.LU R35, [R1+0x208] ;  /* 0x0002080001237983 */ /* 0x000f300000300800 */
[----:B------:R1:W-:Y:S01]  /*23770*/  @!P0 STG.E.U8 desc[UR14][R26.64+0x1], R5 ;  /* 0x000001051a008986 */ /* 0x0003e2000c10110e */
[----:B------:R-:W-:-:S02]  /*23780*/  ISETP.LT.OR P0, PT, R0, 0x9, !P2 ;  /* 0x000000090000780c */ /* 0x000fc40005701670 */
[----:B------:R-:W-:Y:S01]  /*23790*/  F2FP.SATFINITE.E4M3.F32.PACK_AB_MERGE_C R8, RZ, R8, RZ ;  /* 0x00000008ff08723e */ /* 0x000fe200048070ff */
[----:B------:R-:W-:Y:S01]  /*237a0*/  @!P1 STG.E.U8 desc[UR14][R24.64+0x8], R6 ;  /* 0x0000080618009986 */ /* 0x000fe2000c10110e */
[----:B------:R-:W-:-:S03]  /*237b0*/  ISETP.LT.OR P1, PT, R0, 0xa, !P2 ;  /* 0x0000000a0000780c */ /* 0x000fc60005721670 */
[----:B------:R-:W-:Y:S01]  /*237c0*/  @!P5 STG.E.U8 desc[UR14][R24.64+0x9], R7 ;  /* 0x000009071800d986 */ /* 0x000fe2000c10110e */
[C---:B------:R-:W-:Y:S02]  /*237d0*/  ISETP.LT.OR P5, PT, R0.reuse, 0x11, !P3 ;  /* 0x000000110000780c */ /* 0x040fe40005fa1670 */
[----:B------:R-:W-:Y:S01]  /*237e0*/  F2FP.SATFINITE.E4M3.F32.PACK_AB_MERGE_C R9, RZ, R9, RZ ;  /* 0x00000009ff09723e */ /* 0x000fe200048070ff */
[----:B------:R-:W-:Y:S01]  /*237f0*/  FMUL R23, R23, UR20 ;  /* 0x0000001417177c20 */ /* 0x000fe20008400000 */
[----:B------:R-:W-:Y:S01]  /*23800*/  F2FP.SATFINITE.E4M3.F32.PACK_AB_MERGE_C R10, RZ, R10, RZ ;  /* 0x0000000aff0a723e */ /* 0x000fe200048070ff */
[----:B------:R-:W-:Y:S01]  /*23810*/  @!P0 STG.E.U8 desc[UR14][R26.64+0x8], R8 ;  /* 0x000008081a008986 */ /* 0x000fe2000c10110e */
[C---:B------:R-:W-:Y:S02]  /*23820*/  ISETP.LT.OR P0, PT, R0.reuse, 0x12, !P3 ;  /* 0x000000120000780c */ /* 0x040fe40005f01670 */
[----:B------:R-:W-:Y:S01]  /*23830*/  F2FP.SATFINITE.E4M3.F32.PACK_AB_MERGE_C R11, RZ, R11, RZ ;  /* 0x0000000bff0b723e */ /* 0x000fe200048070ff */
[----:B------:R-:W-:Y:S01]  /*23840*/  @!P1 STG.E.U8 desc[UR14][R26.64+0x9], R9 ;  /* 0x000009091a009986 */ /* 0x000fe2000c10110e */
[----:B------:R-:W-:-:S03]  /*23850*/  ISETP.LT.OR P1, PT, R0, 0x11, !P2 ;  /* 0x000000110000780c */ /* 0x000fc60005721670 */
[----:B------:R-:W-:Y:S01]  /*23860*/  @!P5 STG.E.U8 desc[UR14][R24.64+0x10], R10 ;  /* 0x0000100a1800d986 */ /* 0x000fe2000c10110e */
[C---:B------:R-:W-:Y:S02]  /*23870*/  ISETP.LT.OR P5, PT, R0.reuse, 0x12, !P2 ;  /* 0x000000120000780c */ /* 0x040fe400057a1670 */
[----:B------:R-:W-:Y:S01]  /*23880*/  F2FP.SATFINITE.E4M3.F32.PACK_AB_MERGE_C R12, RZ, R12, RZ ;  /* 0x0000000cff0c723e */ /* 0x000fe200048070ff */
[----:B------:R-:W3:Y:S04]  /*23890*/  LDL.LU R33, [R1+0x20c] ;  /* 0x00020c0001217983 */ /* 0x000ee80000300800 */
[----:B------:R-:W-:Y:S01]  /*238a0*/  @!P0 STG.E.U8 desc[UR14][R24.64+0x11], R11 ;  /* 0x0000110b18008986 */ /* 0x000fe2000c10110e */
[----:B------:R-:W-:Y:S02]  /*238b0*/  ISETP.LT.OR P0, PT, R0, 0x19, !P3 ;  /* 0x000000190000780c */ /* 0x000fe40005f01670 */
[----:B------:R-:W-:-:S02]  /*238c0*/  F2FP.SATFINITE.E4M3.F32.PACK_AB_MERGE_C R13, RZ, R13, RZ ;  /* 0x0000000dff0d723e */ /* 0x000fc400048070ff */
[----:B------:R-:W-:Y:S01]  /*238d0*/  F2FP.SATFINITE.E4M3.F32.PACK_AB_MERGE_C R14, RZ, R14, RZ ;  /* 0x0000000eff0e723e */ /* 0x000fe200048070ff */
[----:B------:R-:W-:Y:S01]  /*238e0*/  @!P1 STG.E.U8 desc[UR14][R26.64+0x10], R12 ;  /* 0x0000100c1a009986 */ /* 0x000fe2000c10110e */
[----:B------:R-:W-:-:S03]  /*238f0*/  ISETP.LT.OR P1, PT, R0, 0x1a, !P3 ;  /* 0x0000001a0000780c */ /* 0x000fc60005f21670 */
[----:B------:R-:W-:Y:S01]  /*23900*/  @!P5 STG.E.U8 desc[UR14][R26.64+0x11], R13 ;  /* 0x0000110d1a00d986 */ /* 0x000fe2000c10110e */
[----:B------:R-:W-:-:S03]  /*23910*/  ISETP.LT.OR P5, PT, R0, 0x19, !P2 ;  /* 0x000000190000780c */ /* 0x000fc600057a1670 */
[----:B------:R-:W-:Y:S01]  /*23920*/  @!P0 STG.E.U8 desc[UR14][R24.64+0x18], R14 ;  /* 0x0000180e18008986 */ /* 0x000fe2000c10110e */
[C---:B------:R-:W-:Y:S02]  /*23930*/  ISETP.LT.OR P0, PT, R0.reuse, 0x1a, !P2 ;  /* 0x0000001a0000780c */ /* 0x040fe40005701670 */
[----:B------:R-:W-:Y:S01]  /*23940*/  F2FP.SATFINITE.E4M3.F32.PACK_AB_MERGE_C R15, RZ, R15, RZ ;  /* 0x0000000fff0f723e */ /* 0x000fe200048070ff */
[----:B------:R-:W3:Y:S01]  /*23950*/  LDL.LU R32, [R1+0x210] ;  /* 0x0002100001207983 */ /* 0x000ee20000300800 */
[----:B------:R-:W-:Y:S02]  /*23960*/  F2FP.SATFINITE.E4M3.F32.PACK_AB_MERGE_C R16, RZ, R16, RZ ;  /* 0x00000010ff10723e */ /* 0x000fe400048070ff */
[----:B------:R-:W-:Y:S01]  /*23970*/  F2FP.SATFINITE.E4M3.F32.PACK_AB_MERGE_C R17, RZ, R17, RZ ;  /* 0x00000011ff11723e */ /* 0x000fe200048070ff */
[----:B------:R-:W-:Y:S01]  /*23980*/  @!P1 STG.E.U8 desc[UR14][R24.64+0x19], R15 ;  /* 0x0000190f18009986 */ /* 0x000fe2000c10110e */
[----:B------:R-:W-:-:S03]  /*23990*/  ISETP.LT.OR P1, PT, R0, 0x21, !P3 ;  /* 0x000000210000780c */ /* 0x000fc60005f21670 */
[----:B------:R-:W-:Y:S01]  /*239a0*/  @!P5 STG.E.U8 desc[UR14][R26.64+0x18], R16 ;  /* 0x000018101a00d986 */ /* 0x000fe2000c10110e */
[----:B------:R-:W-:-:S03]  /*239b0*/  ISETP.LT.OR P5, PT, R0, 0x22, !P3 ;  /* 0x000000220000780c */ /* 0x000fc60005fa1670 */
[----:B------:R-:W-:Y:S01]  /*239c0*/  @!P0 STG.E.U8 desc[UR14][R26.64+0x19], R17 ;  /* 0x000019111a008986 */ /* 0x000fe2000c10110e */
[----:B------:R-:W-:Y:S02]  /*239d0*/  ISETP.LT.OR P0, PT, R0, 0x21, !P2 ;  /* 0x000000210000780c */ /* 0x000fe40005701670 */
[----:B------:R-:W-:Y:S01]  /*239e0*/  F2FP.SATFINITE.E4M3.F32.PACK_AB_MERGE_C R18, RZ, R18, RZ ;  /* 0x00000012ff12723e */ /* 0x000fe200048070ff */
[----:B------:R-:W-:Y:S01]  /*239f0*/  FMUL R152, R152, UR20 ;  /* 0x0000001498987c20 */ /* 0x000fe20008400000 */
[----:B------:R-:W-:Y:S01]  /*23a00*/  F2FP.SATFINITE.E4M3.F32.PACK_AB_MERGE_C R19, RZ, R19, RZ ;  /* 0x00000013ff13723e */ /* 0x000fe200048070ff */
[----:B------:R-:W-:Y:S01]  /*23a10*/  FMUL R153, R153, UR20 ;  /* 0x0000001499997c20 */ /* 0x000fe20008400000 */
        /* <DEDUP_REMOVED lines=24> */
[C---:B------:R-:W-:Y:S02]  /*23ba0*/  ISETP.LT.OR P1, PT, R0.reuse, 0x32, !P3 ;  /* 0x000000320000780c */ /* 0x040fe40005f21670 */
[C---:B------:R-:W-:Y:S01]  /*23bb0*/  ISETP.LT.OR P6, PT, R0.reuse, 0x32, !P2 ;  /* 0x000000320000780c */ /* 0x040fe200057c1670 */
[----:B------:R-:W-:Y:S01]  /*23bc0*/  @!P5 STG.E.U8 desc[UR14][R26.64+0x29], R153 ;  /* 0x000029991a00d986 */ /* 0x000fe2000c10110e */
[----:B------:R-:W-:-:S03]  /*23bd0*/  ISETP.LT.OR P5, PT, R0, 0x31, !P2 ;  /* 0x000000310000780c */ /* 0x000fc600057a1670 */
[----:B------:R-:W-:Y:S01]  /*23be0*/  @!P0 STG.E.U8 desc[UR14][R24.64+0x30], R154 ;  /* 0x0000309a18008986 */ /* 0x000fe2000c10110e */
[----:B------:R-:W-:Y:S01]  /*23bf0*/  ISETP.LT.OR P0, PT, R0, 0x39, !P3 ;  /* 0x000000390000780c */ /* 0x000fe20005f01670 */
[----:B------:R-:W-:Y:S01]  /*23c00*/  FMUL R158, R158, UR20 ;  /* 0x000000149e9e7c20 */ /* 0x000fe20008400000 */
[----:B------:R-:W-:Y:S01]  /*23c10*/  F2FP.SATFINITE.E4M3.F32.PACK_AB_MERGE_C R155, RZ, R155, RZ ;  /* 0x0000009bff9b723e */ /* 0x000fe200048070ff */
[----:B------:R-:W-:Y:S01]  /*23c20*/  FMUL R159, R159, UR20 ;  /* 0x000000149f9f7c20 */ /* 0x000fe20008400000 */
        /* <DEDUP_REMOVED lines=36> */
[----:B0-----:R-:W-:Y:S01]  /*23e70*/  F2FP.SATFINITE.E4M3.F32.PACK_AB_MERGE_C R3, RZ, R166, RZ ;  /* 0x000000a6ff03723e */ /* 0x001fe200048070ff */
[----:B------:R-:W-:Y:S01]  /*23e80*/  @!P1 STG.E.U8 desc[UR14][R24.64+0x41], R163 ;  /* 0x000041a318009986 */ /* 0x000fe2000c10110e */
[----:B------:R-:W-:-:S03]  /*23e90*/  ISETP.LT.OR P1, PT, R0, 0x4a, !P3 ;  /* 0x0000004a0000780c */ /* 0x000fc60005f21670 */
[----:B------:R-:W-:Y:S01]  /*23ea0*/  @!P5 STG.E.U8 desc[UR14][R26.64+0x40], R164 ;  /* 0x000040a41a00d986 */ /* 0x000fe2000c10110e */
[----:B------:R-:W-:-:S03]  /*23eb0*/  ISETP.LT.OR P5, PT, R0, 0x49, !P2 ;  /* 0x000000490000780c */ /* 0x000fc600057a1670 */
[----:B------:R-:W-:Y:S01]  /*23ec0*/  @!P6 STG.E.U8 desc[UR14][R26.64+0x41], R165 ;  /* 0x000041a51a00e986 */ /* 0x000fe2000c10110e */
[----:B------:R-:W-:-:S03]  /*23ed0*/  ISETP.LT.OR P6, PT, R0, 0x4a, !P2 ;  /* 0x0000004a0000780c */ /* 0x000fc600057c1670 */
[----:B------:R0:W-:Y:S01]  /*23ee0*/  @!P0 STG.E.U8 desc[UR14][R24.64+0x48], R3 ;  /* 0x0000480318008986 */ /* 0x0001e2000c10110e */
[----:B------:R-:W-:Y:S01]  /*23ef0*/  ISETP.LT.OR P0, PT, R0, 0x51, !P3 ;  /* 0x000000510000780c */ /* 0x000fe20005f01670 */
[----:B------:R-:W-:Y:S01]  /*23f00*/  FMUL R170, R170, UR20 ;  /* 0x00000014aaaa7c20 */ /* 0x000fe20008400000 */
[----:B------:R-:W-:Y:S01]  /*23f10*/  F2FP.SATFINITE.E4M3.F32.PACK_AB_MERGE_C R167, RZ, R167, RZ ;  /* 0x000000a7ffa7723e */ /* 0x000fe200048070ff */
[----:B------:R-:W-:Y:S01]  /*23f20*/  FMUL R171, R171, UR20 ;  /* 0x00000014abab7c20 */ /* 0x000fe20008400000 */
[----:B-1----:R-:W-:Y:S01]  /*23f30*/  F2FP.SATFINITE.E4M3.F32.PACK_AB_MERGE_C R5, RZ, R168, RZ ;  /* 0x000000a8ff05723e */ /* 0x002fe200048070ff */
[----:B------:R-:W-:Y:S01]  /*23f40*/  FMUL R172, R172, UR20 ;  /* 0x00000014acac7c20 */ /* 0x000fe20008400000 */
[----:B------:R-:W-:Y:S01]  /*23f50*/  F2FP.SATFINITE.E4M3.F32.PACK_AB_MERGE_C R169, RZ, R169, RZ ;  /* 0x000000a9ffa9723e */ /* 0x000fe200048070ff */
[----:B------:R-:W-:Y:S01]  /*23f60*/  @!P1 STG.E.U8 desc[UR14][R24.64+0x49], R167 ;  /* 0x000049a718009986 */ /* 0x000fe2000c10110e */
[----:B0-----:R-:W-:-:S03]  /*23f70*/  F2FP.SATFINITE.E4M3.F32.PACK_AB_MERGE_C R3, RZ, R170, RZ ;  /* 0x000000aaff03723e */ /* 0x001fc600048070ff */
[----:B------:R0:W-:Y:S01]  /*23f80*/  @!P5 STG.E.U8 desc[UR14][R26.64+0x48], R5 ;  /* 0x000048051a00d986 */ /* 0x0001e2000c10110e */
[C---:B------:R-:W-:Y:S02]  /*23f90*/  ISETP.LT.OR P1, PT, R0.reuse, 0x52, !P3 ;  /* 0x000000520000780c */ /* 0x040fe40005f21670 */
[C---:B------:R-:W-:Y:S01]  /*23fa0*/  ISETP.LT.OR P5, PT, R0.reuse, 0x51, !P2 ;  /* 0x000000510000780c */ /* 0x040fe200057a1670 */
[----:B------:R-:W-:Y:S01]  /*23fb0*/  @!P6 STG.E.U8 desc[UR14][R26.64+0x49], R169 ;  /* 0x000049a91a00e986 */ /* 0x000fe2000c10110e */
[----:B------:R-:W-:-:S03]  /*23fc0*/  ISETP.LT.OR P6, PT, R0, 0x52, !P2 ;  /* 0x000000520000780c */ /* 0x000fc600057c1670 */
[----:B------:R1:W-:Y:S01]  /*23fd0*/  @!P0 STG.E.U8 desc[UR14][R24.64+0x50], R3 ;  /* 0x0000500318008986 */ /* 0x0003e2000c10110e */
[----:B------:R-:W-:Y:S01]  /*23fe0*/  ISETP.LT.OR P0, PT, R0, 0x59, !P3 ;  /* 0x000000590000780c */ /* 0x000fe20005f01670 */
[----:B------:R-:W-:Y:S01]  /*23ff0*/  FMUL R173, R173, UR20 ;  /* 0x00000014adad7c20 */ /* 0x000fe20008400000 */
[----:B------:R-:W-:Y:S01]  /*24000*/  FMUL R174, R174, UR20 ;  /* 0x00000014aeae7c20 */ /* 0x000fe20008400000 */
[----:B------:R-:W-:Y:S01]  /*24010*/  F2FP.SATFINITE.E4M3.F32.PACK_AB_MERGE_C R171, RZ, R171, RZ ;  /* 0x000000abffab723e */ /* 0x000fe200048070ff */
[----:B------:R-:W-:Y:S01]  /*24020*/  FMUL R175, R175, UR20 ;  /* 0x00000014afaf7c20 */ /* 0x000fe20008400000 */
[----:B0-----:R-:W-:Y:S01]  /*24030*/  F2FP.SATFINITE.E4M3.F32.PACK_AB_MERGE_C R5, RZ, R172, RZ ;  /* 0x000000acff05723e */ /* 0x001fe200048070ff */
[----:B------:R-:W-:Y:S01]  /*24040*/  FMUL R176, R176, UR20 ;  /* 0x00000014b0b07c20 */ /* 0x000fe20008400000 */
[----:B------:R-:W-:Y:S01]  /*24050*/  F2FP.SATFINITE.E4M3.F32.PACK_AB_MERGE_C R173, RZ, R173, RZ ;  /* 0x000000adffad723e */ /* 0x000fe200048070ff */
[----:B------:R-:W-:Y:S01]  /*24060*/  @!P1 STG.E.U8 desc[UR14][R24.64+0x51], R171 ;  /* 0x000051ab18009986 */ /* 0x000fe2000c10110e */
[----:B-1----:R-:W-:-:S03]  /*24070*/  F2FP.SATFINITE.E4M3.F32.PACK_AB_MERGE_C R3, RZ, R174, RZ ;  /* 0x000000aeff03723e */ /* 0x002fc600048070ff */
        /* <DEDUP_REMOVED lines=220> */
[----:B------:R-:W3:Y:S01]  /*24e40*/  LDL.LU R38, [R1+0x214] ;  /* 0x0002140001267983 */ /* 0x000ee20000300800 */
[----:B------:R-:W-:Y:S02]  /*24e50*/  F2FP.SATFINITE.E4M3.F32.PACK_AB_MERGE_C R229, RZ, R229, RZ ;  /* 0x000000e5ffe5723e */ /* 0x000fe400048070ff */
[----:B-1----:R-:W-:Y:S01]  /*24e60*/  F2FP.SATFINITE.E4M3.F32.PACK_AB_MERGE_C R3, RZ, R230, RZ ;  /* 0x000000e6ff03723e */ /* 0x002fe200048070ff */
[----:B------:R-:W-:Y:S01]  /*24e70*/  @!P1 STG.E.U8 desc[UR14][R24.64+0xc1], R227 ;  /* 0x0000c1e318009986 */ /* 0x000fe2000c10110e */
[----:B------:R-:W-:-:S03]  /*24e80*/  ISETP.LT.OR P1, PT, R0, 0xca, !P3 ;  /* 0x000000ca0000780c */ /* 0x000fc60005f21670 */
[----:B------:R0:W-:Y:S01]  /*24e90*/  @!P5 STG.E.U8 desc[UR14][R26.64+0xc0], R5 ;  /* 0x0000c0051a00d986 */ /* 0x0001e2000c10110e */
[----:B------:R-:W-:-:S03]  /*24ea0*/  ISETP.LT.OR P5, PT, R0, 0xc9, !P2 ;  /* 0x000000c90000780c */ /* 0x000fc600057a1670 */
[----:B------:R-:W-:Y:S01]  /*24eb0*/  @!P6 STG.E.U8 desc[UR14][R26.64+0xc1], R229 ;  /* 0x0000c1e51a00e986 */ /* 0x000fe2000c10110e */
[----:B------:R-:W-:-:S03]  /*24ec0*/  ISETP.LT.OR P6, PT, R0, 0xca, !P2 ;  /* 0x000000ca0000780c */ /* 0x000fc600057c1670 */
[----:B------:R3:W-:Y:S01]  /*24ed0*/  @!P0 STG.E.U8 desc[UR14][R24.64+0xc8], R3 ;  /* 0x0000c80318008986 */ /* 0x0007e2000c10110e */
[----:B------:R-:W-:Y:S01]  /*24ee0*/  ISETP.LT.OR P0, PT, R0, 0xd1, !P3 ;  /* 0x000000d10000780c */ /* 0x000fe20005f01670 */
[----:B------:R-:W-:Y:S01]  /*24ef0*/  FMUL R232, R232, UR20 ;  /* 0x00000014e8e87c20 */ /* 0x000fe20008400000 */
[----:B------:R-:W-:Y:S01]  /*24f00*/  FMUL R233, R233, UR20 ;  /* 0x00000014e9e97c20 */ /* 0x000fe20008400000 */
[----:B------:R-:W3:Y:S01]  /*24f10*/  LDL.LU R37, [R1+0x218] ;  /* 0x0002180001257983 */ /* 0x000ee20000300800 */
[----:B------:R-:W-:Y:S01]  /*24f20*/  FMUL R234, R234, UR20 ;  /* 0x00000014eaea7c20 */ /* 0x000fe20008400000 */
[----:B------:R-:W-:Y:S02]  /*24f30*/  F2FP.SATFINITE.E4M3.F32.PACK_AB_MERGE_C R231, RZ, R231, RZ ;  /* 0x000000e7ffe7723e */ /* 0x000fe400048070ff */
[----:B------:R-:W3:Y:S01]  /*24f40*/  LDL.LU R36, [R1+0x21c] ;  /* 0x00021c0001247983 */ /* 0x000ee20000300800 */
[----:B0-----:R-:W-:Y:S01]  /*24f50*/  F2FP.SATFINITE.E4M3.F32.PACK_AB_MERGE_C R5, RZ, R232, RZ ;  /* 0x000000e8ff05723e */ /* 0x001fe200048070ff */
[----:B--2---:R-:W-:Y:S01]  /*24f60*/  FMUL R2, R40, UR20 ;  /* 0x0000001428027c20 */ /* 0x004fe20008400000 */
[----:B------:R-:W-:Y:S01]  /*24f70*/  F2FP.SATFINITE.E4M3.F32.PACK_AB_MERGE_C R233, RZ, R233, RZ ;  /* 0x000000e9ffe9723e */ /* 0x000fe200048070ff */
[----:B----4-:R-:W-:Y:S01]  /*24f80*/  FMUL R4, R35, UR20 ;  /* 0x0000001423047c20 */ /* 0x010fe20008400000 */
[----:B------:R-:W-:Y:S01]  /*24f90*/  F2FP.SATFINITE.E4M3.F32.PACK_AB_MERGE_C R7, RZ, R234, RZ ;  /* 0x000000eaff07723e */ /* 0x000fe200048070ff */
[----:B------:R-:W2:Y:S01]  /*24fa0*/  LDL.LU R35, [R1+0x220] ;  /* 0x0002200001237983 */ /* 0x000ea20000300800 */
[----:B------:R-:W-:Y:S01]  /*24fb0*/  FMUL R235, R235, UR20 ;  /* 0x00000014ebeb7c20 */ /* 0x000fe20008400000 */
[----:B------:R-:W-:Y:S01]  /*24fc0*/  FMUL R236, R236, UR20 ;  /* 0x00000014ecec7c20 */ /* 0x000fe20008400000 */
[----:B---3--:R-:W-:Y:S01]  /*24fd0*/  FMUL R3, R39, UR20 ;  /* 0x0000001427037c20 */ /* 0x008fe20008400000 */
[----:B------:R-:W-:Y:S01]  /*24fe0*/  @!P1 STG.E.U8 desc[UR14][R24.64+0xc9], R231 ;  /* 0x0000c9e718009986 */ /* 0x000fe2000c10110e */
[C---:B------:R-:W-:Y:S01]  /*24ff0*/  ISETP.LT.OR P1, PT, R0.reuse, 0xd2, !P3 ;  /* 0x000000d20000780c */ /* 0x040fe20005f21670 */
[----:B------:R-:W-:Y:S01]  /*25000*/  FMUL R237, R237, UR20 ;  /* 0x00000014eded7c20 */ /* 0x000fe20008400000 */
[----:B------:R-:W-:Y:S01]  /*25010*/  F2FP.SATFINITE.E4M3.F32.PACK_AB_MERGE_C R235, RZ, R235, RZ ;  /* 0x000000ebffeb723e */ /* 0x000fe200048070ff */
[----:B------:R0:W-:Y:S01]  /*25020*/  @!P5 STG.E.U8 desc[UR14][R26.64+0xc8], R5 ;  /* 0x0000c8051a00d986 */ /* 0x0001e2000c10110e */
[----:B------:R-:W-:-:S02]  /*25030*/  ISETP.LT.OR P5, PT, R0, 0xd1, !P2 ;  /* 0x000000d10000780c */ /* 0x000fc400057a1670 */
[----:B------:R-:W-:Y:S01]  /*25040*/  F2FP.SATFINITE.E4M3.F32.PACK_AB_MERGE_C R9, RZ, R236, RZ ;  /* 0x000000ecff09723e */ /* 0x000fe200048070ff */
[----:B------:R-:W-:Y:S01]  /*25050*/  @!P6 STG.E.U8 desc[UR14][R26.64+0xc9], R233 ;  /* 0x0000c9e91a00e986 */ /* 0x000fe2000c10110e */
[C---:B------:R-:W-:Y:S02]  /*25060*/  ISETP.LT.OR P6, PT, R0.reuse, 0xd2, !P2 ;  /* 0x000000d20000780c */ /* 0x040fe400057c1670 */
[----:B------:R-:W-:Y:S01]  /*25070*/  F2FP.SATFINITE.E4M3.F32.PACK_AB_MERGE_C R237, RZ, R237, RZ ;  /* 0x000000edffed723e */ /* 0x000fe200048070ff */
[----:B------:R1:W-:Y:S01]  /*25080*/  @!P0 STG.E.U8 desc[UR14][R24.64+0xd0], R7 ;  /* 0x0000d00718008986 */ /* 0x0003e2000c10110e */
[C---:B------:R-:W-:Y:S01]  /*25090*/  ISETP.LT.OR P0, PT, R0.reuse, 0xd9, !P3 ;  /* 0x000000d90000780c */ /* 0x040fe20005f01670 */
[----:B0-----:R-:W-:Y:S02]  /*250a0*/  FMUL R5, R33, UR20 ;  /* 0x0000001421057c20 */ /* 0x001fe40008400000 */
[----:B------:R-:W-:Y:S01]  /*250b0*/  @!P1 STG.E.U8 desc[UR14][R24.64+0xd1], R235 ;  /* 0x0000d1eb18009986 */ /* 0x000fe2000c10110e */
[----:B------:R-:W-:-:S03]  /*250c0*/  ISETP.LT.OR P1, PT, R0, 0xda, !P3 ;  /* 0x000000da0000780c */ /* 0x000fc60005f21670 */
[----:B------:R-:W3:Y:S01]  /*250d0*/  LDL.LU R33, [R1+0x224] ;  /* 0x0002240001217983 */ /* 0x000ee20000300800 */
[----:B-1----:R-:W-:Y:S01]  /*250e0*/  F2FP.SATFINITE.E4M3.F32.PACK_AB_MERGE_C R7, RZ, R2, RZ ;  /* 0x00000002ff07723e */ /* 0x002fe200048070ff */
[----:B------:R-:W-:Y:S02]  /*250f0*/  FMUL R2, R32, UR20 ;  /* 0x0000001420027c20 */ /* 0x000fe40008400000 */
[----:B------:R-:W4:Y:S04]  /*25100*/  LDL.LU R40, [R1+0x228] ;  /* 0x0002280001287983 */ /* 0x000f280000300800 */
[----:B------:R-:W4:Y:S04]  /*25110*/  LDL.LU R32, [R1+0x22c] ;  /* 0x00022c0001207983 */ /* 0x000f280000300800 */
[----:B------:R-:W4:Y:S01]  /*25120*/  LDL.LU R39, [R1+0x230] ;  /* 0x0002300001277983 */ /* 0x000f220000300800 */
[----:B------:R-:W-:-:S03]  /*25130*/  F2FP.SATFINITE.E4M3.F32.PACK_AB_MERGE_C R11, RZ, R4, RZ ;  /* 0x00000004ff0b723e */ /* 0x000fc600048070ff */
[----:B------:R0:W-:Y:S01]  /*25140*/  @!P5 STG.E.U8 desc[UR14][R26.64+0xd0], R9 ;  /* 0x0000d0091a00d986 */ /* 0x0001e2000c10110e */
[C---:B------:R-:W-:Y:S02]  /*25150*/  ISETP.LT.OR P5, PT, R0.reuse, 0xd9, !P2 ;  /* 0x000000d90000780c */ /* 0x040fe400057a1670 */
[----:B------:R-:W-:Y:S01]  /*25160*/  F2FP.SATFINITE.E4M3.F32.PACK_AB_MERGE_C R13, RZ, R5, RZ ;  /* 0x00000005ff0d723e */ /* 0x000fe200048070ff */
[----:B------:R-:W-:Y:S01]  /*25170*/  @!P6 STG.E.U8 desc[UR14][R26.64+0xd1], R237 ;  /* 0x0000d1ed1a00e986 */ /* 0x000fe2000c10110e */
[----:B------:R-:W-:Y:S02]  /*25180*/  ISETP.LT.OR P6, PT, R0, 0xda, !P2 ;  /* 0x000000da0000780c */ /* 0x000fe400057c1670 */
[----:B0-----:R-:W-:Y:S01]  /*25190*/  F2FP.SATFINITE.E4M3.F32.PACK_AB_MERGE_C R9, RZ, R3, RZ ;  /* 0x00000003ff09723e */ /* 0x001fe200048070ff */
[----:B------:R0:W-:Y:S04]  /*251a0*/  @!P0 STG.E.U8 desc[UR14][R24.64+0xd8], R7 ;  /* 0x0000d80718008986 */ /* 0x0001e8000c10110e */
[----:B------:R1:W-:Y:S01]  /*251b0*/  @!P1 STG.E.U8 desc[UR14][R24.64+0xd9], R9 ;  /* 0x0000d90918009986 */ /* 0x0003e2000c10110e */
[----:B0-----:R-:W-:-:S03]  /*251c0*/  F2FP.SATFINITE.E4M3.F32.PACK_AB_MERGE_C R7, RZ, R2, RZ ;  /* 0x00000002ff07723e */ /* 0x001fc600048070ff */
[----:B------:R0:W-:Y:S01]  /*251d0*/  @!P5 STG.E.U8 desc[UR14][R26.64+0xd8], R11 ;  /* 0x0000d80b1a00d986 */ /* 0x0001e2000c10110e */
[----:B------:R-:W-:-:S03]  /*251e0*/  FMUL R3, R38, UR20 ;  /* 0x0000001426037c20 */ /* 0x000fc60008400000 */
[----:B------:R-:W4:Y:S02]  /*251f0*/  LDL.LU R38, [R1+0x234] ;  /* 0x0002340001267983 */ /* 0x000f240000300800 */
[----:B-1----:R-:W-:Y:S01]  /*25200*/  F2FP.SATFINITE.E4M3.F32.PACK_AB_MERGE_C R9, RZ, R3, RZ ;  /* 0x00000003ff09723e */ /* 0x002fe200048070ff */
[----:B------:R-:W-:Y:S02]  /*25210*/  FMUL R4, R37, UR20 ;  /* 0x0000001425047c20 */ /* 0x000fe40008400000 */
[----:B------:R-:W4:Y:S01]  /*25220*/  LDL.LU R37, [R1+0x238] ;  /* 0x0002380001257983 */ /* 0x000f220000300800 */
[----:B------:R-:W-:-:S03]  /*25230*/  FMUL R5, R36, UR20 ;  /* 0x0000001424057c20 */ /* 0x000fc60008400000 */
[----:B------:R-:W4:Y:S01]  /*25240*/  LDL.LU R36, [R1+0x23c] ;  /* 0x00023c0001247983 */ /* 0x000f220000300800 */
[----:B--2---:R-:W-:-:S03]  /*25250*/  FMUL R2, R35, UR20 ;  /* 0x0000001423027c20 */ /* 0x004fc60008400000 */
[----:B------:R-:W2:Y:S01]  /*25260*/  LDL.LU R35, [R1+0x240] ;  /* 0x0002400001237983 */ /* 0x000ea20000300800 */
[----:B0-----:R-:W-:Y:S01]  /*25270*/  F2FP.SATFINITE.E4M3.F32.PACK_AB_MERGE_C R11, RZ, R4, RZ ;  /* 0x00000004ff0b723e */ /* 0x001fe200048070ff */
[----:B---3--:R-:W-:Y:S02]  /*25280*/  FMUL R3, R33, UR20 ;  /* 0x0000001421037c20 */ /* 0x008fe40008400000 */
[----:B------:R-:W3:Y:S01]  /*25290*/  LDL.LU R33, [R1+0x244] ;  /* 0x0002440001217983 */ /* 0x000ee20000300800 */
[----:B----4-:R-:W-:-:S03]  /*252a0*/  FMUL R4, R32, UR20 ;  /* 0x0000001420047c20 */ /* 0x010fc60008400000 */
[----:B------:R-:W4:Y:S04]  /*252b0*/  LDL.LU R32, [R1+0x248] ;  /* 0x0002480001207983 */ /* 0x000f280000300800 */
[----:B------:R0:W-:Y:S01]  /*252c0*/  @!P6 STG.E.U8 desc[UR14][R26.64+0xd9], R13 ;  /* 0x0000d90d1a00e986 */ /* 0x0001e2000c10110e */
[C---:B------:R-:W-:Y:S02]  /*252d0*/  ISETP.LT.OR P6, PT, R0.reuse, 0xe2, !P3 ;  /* 0x000000e20000780c */ /* 0x040fe40005fc1670 */
[C---:B------:R-:W-:Y:S02]  /*252e0*/  ISETP.LT.OR P5, PT, R0.reuse, 0xe1, !P3 ;  /* 0x000000e10000780c */ /* 0x040fe40005fa1670 */
[C---:B------:R-:W-:Y:S02]  /*252f0*/  ISETP.LT.OR P0, PT, R0.reuse, 0xe1, !P2 ;  /* 0x000000e10000780c */ /* 0x040fe40005701670 */
[----:B------:R-:W-:-:S02]  /*25300*/  ISETP.LT.OR P1, PT, R0, 0xe2, !P2 ;  /* 0x000000e20000780c */ /* 0x000fc40005721670 */
[----:B------:R-:W-:-:S05]  /*25310*/  F2FP.SATFINITE.E4M3.F32.PACK_AB_MERGE_C R5, RZ, R5, RZ ;  /* 0x00000005ff05723e */ /* 0x000fca00048070ff */
[----:B------:R-:W-:Y:S01]  /*25320*/  @!P6 STG.E.U8 desc[UR14][R24.64+0xe1], R9 ;  /* 0x0000e1091800e986 */ /* 0x000fe2000c10110e */
[----:B------:R-:W-:Y:S02]  /*25330*/  ISETP.LT.OR P6, PT, R0, 0xe9, !P3 ;  /* 0x000000e90000780c */ /* 0x000fe40005fc1670 */
[----:B0-----:R-:W-:Y:S01]  /*25340*/  F2FP.SATFINITE.E4M3.F32.PACK_AB_MERGE_C R13, RZ, R2, RZ ;  /* 0x00000002ff0d723e */ /* 0x001fe200048070ff */
[----:B------:R-:W-:Y:S01]  /*25350*/  FMUL R2, R40, UR20 ;  /* 0x0000001428027c20 */ /* 0x000fe20008400000 */
[----:B------:R0:W-:Y:S01]  /*25360*/  @!P5 STG.E.U8 desc[UR14][R24.64+0xe0], R7 ;  /* 0x0000e0071800d986 */ /* 0x0001e2000c10110e */
[----:B------:R-:W-:-:S03]  /*25370*/  ISETP.LT.OR P5, PT, R0, 0xea, !P2 ;  /* 0x000000ea0000780c */ /* 0x000fc600057a1670 */
[----:B------:R-:W-:Y:S01]  /*25380*/  @!P0 STG.E.U8 desc[UR14][R26.64+0xe0], R11 ;  /* 0x0000e00b1a008986 */ /* 0x000fe2000c10110e */
[----:B------:R-:W-:-:S03]  /*25390*/  ISETP.LT.OR P0, PT, R0, 0xea, !P3 ;  /* 0x000000ea0000780c */ /* 0x000fc60005f01670 */
[----:B------:R1:W-:Y:S01]  /*253a0*/  @!P1 STG.E.U8 desc[UR14][R26.64+0xe1], R5 ;  /* 0x0000e1051a009986 */ /* 0x0003e2000c10110e */
[----:B------:R-:W-:-:S03]  /*253b0*/  ISETP.LT.OR P1, PT, R0, 0xe9, !P2 ;  /* 0x000000e90000780c */ /* 0x000fc60005721670 */
[----:B------:R-:W4:Y:S01]  /*253c0*/  LDL.LU R40, [R1+0x24c] ;  /* 0x00024c0001287983 */ /* 0x000f220000300800 */
[----:B0-----:R-:W-:-:S03]  /*253d0*/  F2FP.SATFINITE.E4M3.F32.PACK_AB_MERGE_C R7, RZ, R3, RZ ;  /* 0x00000003ff07723e */ /* 0x001fc600048070ff */
[----:B------:R-:W-:Y:S01]  /*253e0*/  @!P6 STG.E.U8 desc[UR14][R24.64+0xe8], R13 ;  /* 0x0000e80d1800e986 */ /* 0x000fe2000c10110e */
[----:B-1----:R-:W-:Y:S01]  /*253f0*/  F2FP.SATFINITE.E4M3.F32.PACK_AB_MERGE_C R5, RZ, R2, RZ ;  /* 0x00000002ff05723e */ /* 0x002fe200048070ff */
[----:B------:R-:W-:Y:S02]  /*25400*/  FMUL R2, R39, UR20 ;  /* 0x0000001427027c20 */ /* 0x000fe40008400000 */
[----:B------:R-:W4:Y:S01]  /*25410*/  LDL.LU R39, [R1+0x250] ;  /* 0x0002500001277983 */ /* 0x000f220000300800 */
[----:B------:R-:W-:Y:S02]  /*25420*/  ISETP.LT.OR P6, PT, R0, 0xf1, !P3 ;  /* 0x000000f10000780c */ /* 0x000fe40005fc1670 */
[----:B------:R-:W-:Y:S02]  /*25430*/  F2FP.SATFINITE.E4M3.F32.PACK_AB_MERGE_C R9, RZ, R4, RZ ;  /* 0x00000004ff09723e */ /* 0x000fe400048070ff */
[----:B------:R-:W-:Y:S01]  /*25440*/  F2FP.SATFINITE.E4M3.F32.PACK_AB_MERGE_C R11, RZ, R2, RZ ;  /* 0x00000002ff0b723e */ /* 0x000fe200048070ff */
[----:B------:R0:W-:Y:S04]  /*25450*/  @!P0 STG.E.U8 desc[UR14][R24.64+0xe9], R7 ;  /* 0x0000e90718008986 */ /* 0x0001e8000c10110e */
[----:B------:R1:W-:Y:S04]  /*25460*/  @!P5 STG.E.U8 desc[UR14][R26.64+0xe9], R9 ;  /* 0x0000e9091a00d986 */ /* 0x0003e8000c10110e */
[----:B------:R-:W-:Y:S04]  /*25470*/  @!P1 STG.E.U8 desc[UR14][R26.64+0xe8], R5 ;  /* 0x0000e8051a009986 */ /* 0x000fe8000c10110e */
[----:B------:R2:W-:Y:S01]  /*25480*/  @!P6 STG.E.U8 desc[UR14][R24.64+0xf0], R11 ;  /* 0x0000f00b1800e986 */ /* 0x0005e2000c10110e */
[----:B------:R-:W-:-:S03]  /*25490*/  FMUL R3, R38, UR20 ;  /* 0x0000001426037c20 */ /* 0x000fc60008400000 */
[----:B------:R-:W4:Y:S02]  /*254a0*/  LDL.LU R38, [R1+0x254] ;  /* 0x0002540001267983 */ /* 0x000f240000300800 */
[----:B0-----:R-:W-:Y:S01]  /*254b0*/  F2FP.SATFINITE.E4M3.F32.PACK_AB_MERGE_C R7, RZ, R3, RZ ;  /* 0x00000003ff07723e */ /* 0x001fe200048070ff */
[----:B------:R-:W-:Y:S02]  /*254c0*/  FMUL R4, R37, UR20 ;  /* 0x0000001425047c20 */ /* 0x000fe40008400000 */
[----:B------:R-:W4:Y:S01]  /*254d0*/  LDL.LU R37, [R1+0x258] ;  /* 0x0002580001257983 */ /* 0x000f220000300800 */
[----:B------:R-:W-:-:S03]  /*254e0*/  FMUL R2, R36, UR20 ;  /* 0x0000001424027c20 */ /* 0x000fc60008400000 */
[----:B------:R-:W4:Y:S02]  /*254f0*/  LDL.LU R36, [R1+0x25c] ;  /* 0x00025c0001247983 */ /* 0x000f240000300800 */
[----:B-1----:R-:W-:Y:S01]  /*25500*/  F2FP.SATFINITE.E4M3.F32.PACK_AB_MERGE_C R9, RZ, R2, RZ ;  /* 0x00000002ff09723e */ /* 0x002fe200048070ff */
[----:B--2---:R-:W-:Y:S02]  /*25510*/  FMUL R2, R35, UR20 ;  /* 0x0000001423027c20 */ /* 0x004fe40008400000 */
[----:B------:R-:W2:Y:S03]  /*25520*/  LDL.LU R35, [R1+0x260] ;  /* 0x0002600001237983 */ /* 0x000ea60000300800 */
[----:B------:R-:W-:Y:S01]  /*25530*/  F2FP.SATFINITE.E4M3.F32.PACK_AB_MERGE_C R11, RZ, R2, RZ ;  /* 0x00000002ff0b723e */ /* 0x000fe200048070ff */
[----:B---3--:R-:W-:Y:S02]  /*25540*/  FMUL R3, R33, UR20 ;  /* 0x0000001421037c20 */ /* 0x008fe40008400000 */
[----:B------:R-:W3:Y:S01]  /*25550*/  LDL.LU R33, [R1+0x264] ;  /* 0x0002640001217983 */ /* 0x000ee20000300800 */
[----:B----4-:R-:W-:-:S03]  /*25560*/  FMUL R2, R32, UR20 ;  /* 0x0000001420027c20 */ /* 0x010fc60008400000 */
[----:B------:R-:W4:Y:S01]  /*25570*/  LDL.LU R32, [R1+0x268] ;  /* 0x0002680001207983 */ /* 0x000f220000300800 */
[C---:B------:R-:W-:Y:S02]  /*25580*/  ISETP.LT.OR P0, PT, R0.reuse, 0xf2, !P3 ;  /* 0x000000f20000780c */ /* 0x040fe40005f01670 */
[C---:B------:R-:W-:Y:S02]  /*25590*/  ISETP.LT.OR P5, PT, R0.reuse, 0xf2, !P2 ;  /* 0x000000f20000780c */ /* 0x040fe400057a1670 */
[C---:B------:R-:W-:Y:S02]  /*255a0*/  ISETP.LT.OR P1, PT, R0.reuse, 0xf1, !P2 ;  /* 0x000000f10000780c */ /* 0x040fe40005721670 */
[----:B------:R-:W-:Y:S02]  /*255b0*/  ISETP.LT.OR P6, PT, R0, 0xf9, !P3 ;  /* 0x000000f90000780c */ /* 0x000fe40005fc1670 */
[----:B------:R-:W-:Y:S02]  /*255c0*/  F2FP.SATFINITE.E4M3.F32.PACK_AB_MERGE_C R13, RZ, R3, RZ ;  /* 0x00000003ff0d723e */ /* 0x000fe400048070ff */
[----:B------:R-:W-:-:S03]  /*255d0*/  F2FP.SATFINITE.E4M3.F32.PACK_AB_MERGE_C R5, RZ, R4, RZ ;  /* 0x00000004ff05723e */ /* 0x000fc600048070ff */
[----:B------:R0:W-:Y:S01]  /*255e0*/  @!P0 STG.E.U8 desc[UR14][R24.64+0xf1], R7 ;  /* 0x0000f10718008986 */ /* 0x0001e2000c10110e */
[----:B------:R-:W-:-:S03]  /*255f0*/  ISETP.LT.OR P3, PT, R0, 0xfa, !P3 ;  /* 0x000000fa0000780c */ /* 0x000fc60005f61670 */
[----:B------:R1:W-:Y:S01]  /*25600*/  @!P5 STG.E.U8 desc[UR14][R26.64+0xf1], R9 ;  /* 0x0000f1091a00d986 */ /* 0x0003e2000c10110e */
[----:B------:R-:W-:Y:S02]  /*25610*/  ISETP.LT.OR P5, PT, R0, 0xf9, !P2 ;  /* 0x000000f90000780c */ /* 0x000fe400057a1670 */
[----:B0-----:R-:W-:Y:S01]  /*25620*/  F2FP.SATFINITE.E4M3.F32.PACK_AB_MERGE_C R7, RZ, R2, RZ ;  /* 0x00000002ff07723e */ /* 0x001fe200048070ff */
[----:B------:R-:W-:Y:S01]  /*25630*/  @!P1 STG.E.U8 desc[UR14][R26.64+0xf0], R5 ;  /* 0x0000f0051a009986 */ /* 0x000fe2000c10110e */
[----:B------:R-:W-:-:S03]  /*25640*/  FMUL R2, R40, UR20 ;  /* 0x0000001428027c20 */ /* 0x000fc60008400000 */
[----:B------:R-:W4:Y:S01]  /*25650*/  LDL.LU R40, [R1+0x26c] ;  /* 0x00026c0001287983 */ /* 0x000f220000300800 */
[----:B------:R-:W-:-:S03]  /*25660*/  FMUL R3, R39, UR20 ;  /* 0x0000001427037c20 */ /* 0x000fc60008400000 */
[----:B------:R-:W4:Y:S01]  /*25670*/  LDL.LU R39, [R1+0x270] ;  /* 0x0002700001277983 */ /* 0x000f220000300800 */
[----:B-1----:R-:W-:-:S03]  /*25680*/  F2FP.SATFINITE.E4M3.F32.PACK_AB_MERGE_C R9, RZ, R2, RZ ;  /* 0x00000002ff09723e */ /* 0x002fc600048070ff */
        /* <DEDUP_REMOVED lines=17> */
[----:B------:R-:W4:Y:S01]  /*257a0*/  LDL.LU R32, [R1+0x288] ;  /* 0x0002880001207983 */ /* 0x000f220000300800 */
[----:B------:R-:W-:Y:S02]  /*257b0*/  ISETP.GE.AND P1, PT, R34, 0x81, PT ;  /* 0x000000812200780c */ /* 0x000fe40003f26270 */
[C---:B------:R-:W-:Y:S02]  /*257c0*/  ISETP.LT.OR P2, PT, R0.reuse, 0xfa, !P2 ;  /* 0x000000fa0000780c */ /* 0x040fe40005741670 */
[C---:B------:R-:W-:Y:S02]  /*257d0*/  ISETP.LT.OR P6, PT, R0.reuse, 0x1, !P1 ;  /* 0x000000010000780c */ /* 0x040fe40004fc1670 */
[----:B------:R-:W-:Y:S02]  /*257e0*/  ISETP.LT.OR P3, PT, R0, 0x2, !P1 ;  /* 0x000000020000780c */ /* 0x000fe40004f61670 */
[----:B------:R-:W-:-:S07]  /*257f0*/  ISETP.GE.AND P0, PT, R34, 0x89, PT ;  /* 0x000000892200780c */ /* 0x000fce0003f06270 */
[----:B------:R0:W-:Y:S04]  /*25800*/  @!P2 STG.E.U8 desc[UR14][R26.64+0xf9], R9 ;  /* 0x0000f9091a00a986 */ /* 0x0001e8000c10110e */
[----:B------:R-:W-:Y:S01]  /*25810*/  @!P6 STG.E.U8 desc[UR14][R30.64], R11 ;  /* 0x0000000b1e00e986 */ /* 0x000fe2000c10110e */
[C---:B------:R-:W-:Y:S02]  /*25820*/  ISETP.LT.OR P6, PT, R0.reuse, 0x2, !P0 ;  /* 0x000000020000780c */ /* 0x040fe400047c1670 */
[C---:B------:R-:W-:Y:S01]  /*25830*/  ISETP.LT.OR P5, PT, R0.reuse, 0x1, !P0 ;  /* 0x000000010000780c */ /* 0x040fe200047a1670 */
[----:B------:R1:W-:Y:S01]  /*25840*/  @!P3 STG.E.U8 desc[UR14][R30.64+0x1], R13 ;  /* 0x0000010d1e00b986 */ /* 0x0003e2000c10110e */
[----:B------:R-:W-:Y:S02]  /*25850*/  ISETP.LT.OR P2, PT, R0, 0xa, !P1 ;  /* 0x0000000a0000780c */ /* 0x000fe40004f41670 */
[----:B0-----:R-:W-:Y:S01]  /*25860*/  F2FP.SATFINITE.E4M3.F32.PACK_AB_MERGE_C R9, RZ, R3, RZ ;  /* 0x00000003ff09723e */ /* 0x001fe200048070ff */
[----:B------:R-:W-:-:S02]  /*25870*/  FMUL R3, R40, UR20 ;  /* 0x0000001428037c20 */ /* 0x000fc40008400000 */
[----:B------:R-:W4:Y:S01]  /*25880*/  LDL.LU R40, [R1+0x28c] ;  /* 0x00028c0001287983 */ /* 0x000f220000300800 */
[----:B-1----:R-:W-:Y:S02]  /*25890*/  F2FP.SATFINITE.E4M3.F32.PACK_AB_MERGE_C R13, RZ, R2, RZ ;  /* 0x00000002ff0d723e */ /* 0x002fe400048070ff */
[C---:B------:R-:W-:Y:S01]  /*258a0*/  ISETP.LT.OR P3, PT, R0.reuse, 0x9, !P1 ;  /* 0x000000090000780c */ /* 0x040fe20004f61670 */
[----:B------:R0:W-:Y:S01]  /*258b0*/  @!P6 STG.E.U8 desc[UR14][R28.64+0x1], R7 ;  /* 0x000001071c00e986 */ /* 0x0001e2000c10110e */
[----:B------:R-:W-:Y:S01]  /*258c0*/  F2FP.SATFINITE.E4M3.F32.PACK_AB_MERGE_C R5, RZ, R5, RZ ;  /* 0x00000005ff05723e */ /* 0x000fe200048070ff */
[----:B------:R-:W-:Y:S02]  /*258d0*/  FMUL R2, R39, UR20 ;  /* 0x0000001427027c20 */ /* 0x000fe40008400000 */
[----:B------:R-:W4:Y:S01]  /*258e0*/  LDL.LU R39, [R1+0x290] ;  /* 0x0002900001277983 */ /* 0x000f220000300800 */
[----:B------:R-:W-:Y:S02]  /*258f0*/  F2FP.SATFINITE.E4M3.F32.PACK_AB_MERGE_C R11, RZ, R4, RZ ;  /* 0x00000004ff0b723e */ /* 0x000fe400048070ff */
[----:B------:R-:W-:-:S02]  /*25900*/  ISETP.LT.OR P6, PT, R0, 0xa, !P0 ;  /* 0x0000000a0000780c */ /* 0x000fc400047c1670 */
[----:B0-----:R-:W-:Y:S01]  /*25910*/  F2FP.SATFINITE.E4M3.F32.PACK_AB_MERGE_C R7, RZ, R2, RZ ;  /* 0x00000002ff07723e */ /* 0x001fe200048070ff */
[----:B------:R0:W-:Y:S04]  /*25920*/  @!P5 STG.E.U8 desc[UR14][R28.64], R5 ;  /* 0x000000051c00d986 */ /* 0x0001e8000c10110e */
[----:B------:R-:W-:Y:S04]  /*25930*/  @!P2 STG.E.U8 desc[UR14][R30.64+0x9], R11 ;  /* 0x0000090b1e00a986 */ /* 0x000fe8000c10110e */
[----:B------:R1:W-:Y:S01]  /*25940*/  @!P3 STG.E.U8 desc[UR14][R30.64+0x8], R9 ;  /* 0x000008091e00b986 */ /* 0x0003e2000c10110e */
[----:B0-----:R-:W-:-:S05]  /*25950*/  F2FP.SATFINITE.E4M3.F32.PACK_AB_MERGE_C R5, RZ, R3, RZ ;  /* 0x00000003ff05723e */ /* 0x001fca00048070ff */
[----:B------:R4:W-:Y:S01]  /*25960*/  @!P6 STG.E.U8 desc[UR14][R28.64+0x9], R5 ;  /* 0x000009051c00e986 */ /* 0x0009e2000c10110e */
[----:B------:R-:W-:-:S03]  /*25970*/  FMUL R4, R38, UR20 ;  /* 0x0000001426047c20 */ /* 0x000fc60008400000 */
[----:B------:R-:W4:Y:S02]  /*25980*/  LDL.LU R38, [R1+0x294] ;  /* 0x0002940001267983 */ /* 0x000f240000300800 */
[----:B-1----:R-:W-:Y:S01]  /*25990*/  F2FP.SATFINITE.E4M3.F32.PACK_AB_MERGE_C R9, RZ, R4, RZ ;  /* 0x00000004ff09723e */ /* 0x002fe200048070ff */
[----:B------:R-:W-:Y:S02]  /*259a0*/  FMUL R2, R37, UR20 ;  /* 0x0000001425027c20 */ /* 0x000fe40008400000 */
[----:B------:R-:W4:Y:S03]  /*259b0*/  LDL.LU R37, [R1+0x298] ;  /* 0x0002980001257983 */ /* 0x000f260000300800 */
[----:B------:R-:W-:Y:S01]  /*259c0*/  F2FP.SATFINITE.E4M3.F32.PACK_AB_MERGE_C R11, RZ, R2, RZ ;  /* 0x00000002ff0b723e */ /* 0x000fe200048070ff */
[----:B------:R-:W-:Y:S02]  /*259d0*/  FMUL R2, R36, UR20 ;  /* 0x0000001424027c20 */ /* 0x000fe40008400000 */
[----:B------:R-:W4:Y:S01]  /*259e0*/  LDL.LU R36, [R1+0x29c] ;  /* 0x00029c0001247983 */ /* 0x000f220000300800 */
[----:B--2---:R-:W-:-:S03]  /*259f0*/  FMUL R3, R35, UR20 ;  /* 0x0000001423037c20 */ /* 0x004fc60008400000 */
[----:B------:R-:W2:Y:S01]  /*25a00*/  LDL.LU R35, [R1+0x2a0] ;  /* 0x0002a00001237983 */ /* 0x000ea20000300800 */
[----:B---3--:R-:W-:-:S03]  /*25a10*/  FMUL R4, R33, UR20 ;  /* 0x0000001421047c20 */ /* 0x008fc60008400000 */
[----:B------:R-:W3:Y:S01]  /*25a20*/  LDL.LU R33, [R1+0x2a4] ;  /* 0x0002a40001217983 */ /* 0x000ee20000300800 */
[----:B----4-:R-:W-:-:S03]  /*25a30*/  FMUL R5, R32, UR20 ;  /* 0x0000001420057c20 */ /* 0x010fc60008400000 */
[----:B------:R-:W4:Y:S01]  /*25a40*/  LDL.LU R32, [R1+0x2a8] ;  /* 0x0002a80001207983 */ /* 0x000f220000300800 */
[C---:B------:R-:W-:Y:S02]  /*25a50*/  ISETP.LT.OR P5, PT, R0.reuse, 0x9, !P0 ;  /* 0x000000090000780c */ /* 0x040fe400047a1670 */
[C---:B------:R-:W-:Y:S02]  /*25a60*/  ISETP.LT.OR P3, PT, R0.reuse, 0x11, !P1 ;  /* 0x000000110000780c */ /* 0x040fe40004f61670 */
[C---:B------:R-:W-:Y:S02]  /*25a70*/  ISETP.LT.OR P2, PT, R0.reuse, 0x12, !P1 ;  /* 0x000000120000780c */ /* 0x040fe40004f41670 */
[----:B------:R-:W-:-:S07]  /*25a80*/  ISETP.LT.OR P6, PT, R0, 0x12, !P0 ;  /* 0x000000120000780c */ /* 0x000fce00047c1670 */
[----:B------:R-:W-:Y:S01]  /*25a90*/  @!P5 STG.E.U8 desc[UR14][R28.64+0x8], R13 ;  /* 0x0000080d1c00d986 */ /* 0x000fe2000c10110e */
[----:B------:R-:W-:-:S03]  /*25aa0*/  ISETP.LT.OR P5, PT, R0, 0x11, !P0 ;  /* 0x000000110000780c */ /* 0x000fc600047a1670 */
[----:B------:R0:W-:Y:S01]  /*25ab0*/  @!P3 STG.E.U8 desc[UR14][R30.64+0x10], R7 ;  /* 0x000010071e00b986 */ /* 0x0001e2000c10110e */
[----:B------:R-:W-:-:S03]  /*25ac0*/  ISETP.LT.OR P3, PT, R0, 0x19, !P1 ;  /* 0x000000190000780c */ /* 0x000fc60004f61670 */
[----:B------:R1:W-:Y:S01]  /*25ad0*/  @!P2 STG.E.U8 desc[UR14][R30.64+0x11], R9 ;  /* 0x000011091e00a986 */ /* 0x0003e2000c10110e */
[----:B------:R-:W-:Y:S02]  /*25ae0*/  ISETP.LT.OR P2, PT, R0, 0x1a, !P1 ;  /* 0x0000001a0000780c */ /* 0x000fe40004f41670 */
[----:B0-----:R-:W-:Y:S01]  /*25af0*/  F2FP.SATFINITE.E4M3.F32.PACK_AB_MERGE_C R7, RZ, R2, RZ ;  /* 0x00000002ff07723e */ /* 0x001fe200048070ff */
[----:B------:R-:W-:Y:S01]  /*25b00*/  FMUL R2, R40, UR20 ;  /* 0x0000001428027c20 */ /* 0x000fe20008400000 */
[----:B-1----:R-:W-:Y:S01]  /*25b10*/  F2FP.SATFINITE.E4M3.F32.PACK_AB_MERGE_C R9, RZ, R3, RZ ;  /* 0x00000003ff09723e */ /* 0x002fe200048070ff */
[----:B------:R-:W4:Y:S01]  /*25b20*/  LDL.LU R40, [R1+0x2ac] ;  /* 0x0002ac0001287983 */ /* 0x000f220000300800 */
[----:B------:R-:W-:-:S03]  /*25b30*/  F2FP.SATFINITE.E4M3.F32.PACK_AB_MERGE_C R13, RZ, R4, RZ ;  /* 0x00000004ff0d723e */ /* 0x000fc600048070ff */
[----:B------:R0:W-:Y:S01]  /*25b40*/  @!P6 STG.E.U8 desc[UR14][R28.64+0x11], R7 ;  /* 0x000011071c00e986 */ /* 0x0001e2000c10110e */
[----:B------:R-:W-:Y:S01]  /*25b50*/  ISETP.LT.OR P6, PT, R0, 0x1a, !P0 ;  /* 0x0000001a0000780c */ /* 0x000fe200047c1670 */
[----:B------:R-:W-:Y:S02]  /*25b60*/  FMUL R3, R39, UR20 ;  /* 0x0000001427037c20 */ /* 0x000fe40008400000 */
[----:B------:R-:W4:Y:S01]  /*25b70*/  LDL.LU R39, [R1+0x2b0] ;  /* 0x0002b00001277983 */ /* 0x000f220000300800 */
[----:B0-----:R-:W-:-:S03]  /*25b80*/  F2FP.SATFINITE.E4M3.F32.PACK_AB_MERGE_C R7, RZ, R2, RZ ;  /* 0x00000002ff07723e */ /* 0x001fc600048070ff */
[----:B------:R-:W-:Y:S04]  /*25b90*/  @!P5 STG.E.U8 desc[UR14][R28.64+0x10], R11 ;  /* 0x0000100b1c00d986 */ /* 0x000fe8000c10110e */
[----:B------:R0:W-:Y:S04]  /*25ba0*/  @!P3 STG.E.U8 desc[UR14][R30.64+0x18], R9 ;  /* 0x000018091e00b986 */ /* 0x0001e8000c10110e */
[----:B------:R1:W-:Y:S01]  /*25bb0*/  @!P2 STG.E.U8 desc[UR14][R30.64+0x19], R13 ;  /* 0x0000190d1e00a986 */ /* 0x0003e2000c10110e */
[----:B0-----:R-:W-:-:S03]  /*25bc0*/  F2FP.SATFINITE.E4M3.F32.PACK_AB_MERGE_C R9, RZ, R3, RZ ;  /* 0x00000003ff09723e */ /* 0x001fc600048070ff */
[----:B------:R0:W-:Y:S01]  /*25bd0*/  @!P6 STG.E.U8 desc[UR14][R28.64+0x19], R7 ;  /* 0x000019071c00e986 */ /* 0x0001e2000c10110e */
[----:B------:R-:W-:-:S03]  /*25be0*/  FMUL R4, R38, UR20 ;  /* 0x0000001426047c20 */ /* 0x000fc60008400000 */
[----:B------:R-:W4:Y:S02]  /*25bf0*/  LDL.LU R38, [R1+0x2b4] ;  /* 0x0002b40001267983 */ /* 0x000f240000300800 */
[----:B------:R-:W-:Y:S01]  /*25c00*/  F2FP.SATFINITE.E4M3.F32.PACK_AB_MERGE_C R11, RZ, R4, RZ ;  /* 0x00000004ff0b723e */ /* 0x000fe200048070ff */
[----:B------:R-:W-:Y:S02]  /*25c10*/  FMUL R2, R37, UR20 ;  /* 0x0000001425027c20 */ /* 0x000fe40008400000 */
[----:B------:R-:W4:Y:S03]  /*25c20*/  LDL.LU R37, [R1+0x2b8] ;  /* 0x0002b80001257983 */ /* 0x000f260000300800 */
[----:B-1----:R-:W-:Y:S01]  /*25c30*/  F2FP.SATFINITE.E4M3.F32.PACK_AB_MERGE_C R13, RZ, R2, RZ ;  /* 0x00000002ff0d723e */ /* 0x002fe200048070ff */
[----:B------:R-:W-:Y:S02]  /*25c40*/  FMUL R3, R36, UR20 ;  /* 0x0000001424037c20 */ /* 0x000fe40008400000 */
[----:B------:R-:W4:Y:S01]  /*25c50*/  LDL.LU R36, [R1+0x2bc] ;  /* 0x0002bc0001247983 */ /* 0x000f220000300800 */
[----:B--2---:R-:W-:-:S03]  /*25c60*/  FMUL R2, R35, UR20 ;  /* 0x0000001423027c20 */ /* 0x004fc60008400000 */
[----:B------:R-:W2:Y:S02]  /*25c70*/  LDL.LU R35, [R1+0x2c0] ;  /* 0x0002c00001237983 */ /* 0x000ea40000300800 */
[----:B0-----:R-:W-:Y:S01]  /*25c80*/  F2FP.SATFINITE.E4M3.F32.PACK_AB_MERGE_C R7, RZ, R2, RZ ;  /* 0x00000002ff07723e */ /* 0x001fe200048070ff */
[----:B---3--:R-:W-:Y:S02]  /*25c90*/  FMUL R4, R33, UR20 ;  /* 0x0000001421047c20 */ /* 0x008fe40008400000 */
[----:B------:R-:W3:Y:S01]  /*25ca0*/  LDL.LU R33, [R1+0x2c4] ;  /* 0x0002c40001217983 */ /* 0x000ee20000300800 */
[----:B----4-:R-:W-:-:S03]  /*25cb0*/  FMUL R2, R32, UR20 ;  /* 0x0000001420027c20 */ /* 0x010fc60008400000 */
[----:B------:R-:W4:Y:S01]  /*25cc0*/  LDL.LU R32, [R1+0x2c8] ;  /* 0x0002c80001207983 */ /* 0x000f220000300800 */
[C---:B------:R-:W-:Y:S02]  /*25cd0*/  ISETP.LT.OR P5, PT, R0.reuse, 0x19, !P0 ;  /* 0x000000190000780c */ /* 0x040fe400047a1670 */
[C---:B------:R-:W-:Y:S02]  /*25ce0*/  ISETP.LT.OR P3, PT, R0.reuse, 0x21, !P1 ;  /* 0x000000210000780c */ /* 0x040fe40004f61670 */
[C---:B------:R-:W-:Y:S02]  /*25cf0*/  ISETP.LT.OR P2, PT, R0.reuse, 0x22, !P1 ;  /* 0x000000220000780c */ /* 0x040fe40004f41670 */
[----:B------:R-:W-:Y:S02]  /*25d00*/  F2FP.SATFINITE.E4M3.F32.PACK_AB_MERGE_C R5, RZ, R5, RZ ;  /* 0x00000005ff05723e */ /* 0x000fe400048070ff */
[----:B------:R-:W-:-:S05]  /*25d10*/  ISETP.LT.OR P6, PT, R0, 0x22, !P0 ;  /* 0x000000220000780c */ /* 0x000fca00047c1670 */
[----:B------:R0:W-:Y:S01]  /*25d20*/  @!P5 STG.E.U8 desc[UR14][R28.64+0x18], R5 ;  /* 0x000018051c00d986 */ /* 0x0001e2000c10110e */
[----:B------:R-:W-:-:S03]  /*25d30*/  ISETP.LT.OR P5, PT, R0, 0x21, !P0 ;  /* 0x000000210000780c */ /* 0x000fc600047a1670 */
[----:B------:R-:W-:Y:S01]  /*25d40*/  @!P3 STG.E.U8 desc[UR14][R30.64+0x20], R9 ;  /* 0x000020091e00b986 */ /* 0x000fe2000c10110e */
[----:B------:R-:W-:-:S03]  /*25d50*/  ISETP.LT.OR P3, PT, R0, 0x29, !P1 ;  /* 0x000000290000780c */ /* 0x000fc60004f61670 */
[----:B------:R1:W-:Y:S01]  /*25d60*/  @!P2 STG.E.U8 desc[UR14][R30.64+0x21], R11 ;  /* 0x0000210b1e00a986 */ /* 0x0003e2000c10110e */
[----:B------:R-:W-:Y:S02]  /*25d70*/  ISETP.LT.OR P2, PT, R0, 0x2a, !P1 ;  /* 0x0000002a0000780c */ /* 0x000fe40004f41670 */
[----:B0-----:R-:W-:Y:S02]  /*25d80*/  F2FP.SATFINITE.E4M3.F32.PACK_AB_MERGE_C R5, RZ, R3, RZ ;  /* 0x00000003ff05723e */ /* 0x001fe400048070ff */
[----:B-1----:R-:W-:Y:S01]  /*25d90*/  F2FP.SATFINITE.E4M3.F32.PACK_AB_MERGE_C R11, RZ, R2, RZ ;  /* 0x00000002ff0b723e */ /* 0x002fe200048070ff */
[----:B------:R-:W-:Y:S02]  /*25da0*/  FMUL R2, R40, UR20 ;  /* 0x0000001428027c20 */ /* 0x000fe40008400000 */
[----:B------:R-:W4:Y:S01]  /*25db0*/  LDL.LU R40, [R1+0x2cc] ;  /* 0x0002cc0001287983 */ /* 0x000f220000300800 */
[----:B------:R-:W-:-:S03]  /*25dc0*/  F2FP.SATFINITE.E4M3.F32.PACK_AB_MERGE_C R9, RZ, R4, RZ ;  /* 0x00000004ff09723e */ /* 0x000fc600048070ff */
[----:B------:R-:W-:Y:S01]  /*25dd0*/  @!P6 STG.E.U8 desc[UR14][R28.64+0x21], R5 ;  /* 0x000021051c00e986 */ /* 0x000fe2000c10110e */
[----:B------:R-:W-:-:S03]  /*25de0*/  FMUL R3, R39, UR20 ;  /* 0x0000001427037c20 */ /* 0x000fc60008400000 */
[----:B------:R-:W4:Y:S01]  /*25df0*/  LDL.LU R39, [R1+0x2d0] ;  /* 0x0002d00001277983 */ /* 0x000f220000300800 */
[----:B------:R-:W-:-:S03]  /*25e00*/  ISETP.LT.OR P6, PT, R0, 0x2a, !P0 ;  /* 0x0000002a0000780c */ /* 0x000fc600047c1670 */
[----:B------:R-:W-:Y:S04]  /*25e10*/  @!P5 STG.E.U8 desc[UR14][R28.64+0x20], R13 ;  /* 0x0000200d1c00d986 */ /* 0x000fe8000c10110e */
[----:B------:R0:W-:Y:S04]  /*25e20*/  @!P3 STG.E.U8 desc[UR14][R30.64+0x28], R7 ;  /* 0x000028071e00b986 */ /* 0x0001e8000c10110e */
[----:B------:R1:W-:Y:S01]  /*25e30*/  @!P2 STG.E.U8 desc[UR14][R30.64+0x29], R9 ;  /* 0x000029091e00a986 */ /* 0x0003e2000c10110e */
[----:B0-----:R-:W-:Y:S02]  /*25e40*/  F2FP.SATFINITE.E4M3.F32.PACK_AB_MERGE_C R7, RZ, R2, RZ ;  /* 0x00000002ff07723e */ /* 0x001fe400048070ff */
[----:B-1----:R-:W-:-:S03]  /*25e50*/  F2FP.SATFINITE.E4M3.F32.PACK_AB_MERGE_C R9, RZ, R3, RZ ;  /* 0x00000003ff09723e */ /* 0x002fc600048070ff */
[----:B------:R0:W-:Y:S01]  /*25e60*/  @!P6 STG.E.U8 desc[UR14][R28.64+0x29], R7 ;  /* 0x000029071c00e986 */ /* 0x0001e2000c10110e */
[----:B------:R-:W-:-:S03]  /*25e70*/  FMUL R4, R38, UR20 ;  /* 0x0000001426047c20 */ /* 0x000fc60008400000 */
[----:B------:R-:W4:Y:S02]  /*25e80*/  LDL.LU R38, [R1+0x2d4] ;  /* 0x0002d40001267983 */ /* 0x000f240000300800 */
[----:B------:R-:W-:Y:S01]  /*25e90*/  F2FP.SATFINITE.E4M3.F32.PACK_AB_MERGE_C R13, RZ, R4, RZ ;  /* 0x00000004ff0d723e */ /* 0x000fe200048070ff */
        /* <DEDUP_REMOVED lines=21> */
[----:B------:R-:W-:Y:S02]  /*25ff0*/  F2FP.SATFINITE.E4M3.F32.PACK_AB_MERGE_C R5, RZ, R5, RZ ;  /* 0x00000005ff05723e */ /* 0x000fe400048070ff */
[----:B0-----:R-:W-:Y:S02]  /*26000*/  F2FP.SATFINITE.E4M3.F32.PACK_AB_MERGE_C R13, RZ, R2, RZ ;  /* 0x00000002ff0d723e */ /* 0x001fe400048070ff */
[----:B-1----:R-:W-:Y:S01]  /*26010*/  F2FP.SATFINITE.E4M3.F32.PACK_AB_MERGE_C R9, RZ, R3, RZ ;  /* 0x00000003ff09723e */ /* 0x002fe200048070ff */
[----:B------:R-:W-:Y:S02]  /*26020*/  FMUL R3, R40, UR20 ;  /* 0x0000001428037c20 */ /* 0x000fe40008400000 */
[----:B------:R-:W4:Y:S01]  /*26030*/  LDL.LU R40, [R1+0x2ec] ;  /* 0x0002ec0001287983 */ /* 0x000f220000300800 */
[----:B------:R-:W-:Y:S01]  /*26040*/  F2FP.SATFINITE.E4M3.F32.PACK_AB_MERGE_C R11, RZ, R4, RZ ;  /* 0x00000004ff0b723e */ /* 0x000fe200048070ff */
[----:B------:R-:W-:-:S02]  /*26050*/  FMUL R2, R39, UR20 ;  /* 0x0000001427027c20 */ /* 0x000fc40008400000 */
[----:B------:R-:W4:Y:S04]  /*26060*/  LDL.LU R39, [R1+0x2f0] ;  /* 0x0002f00001277983 */ /* 0x000f280000300800 */
[----:B------:R0:W-:Y:S01]  /*26070*/  @!P6 STG.E.U8 desc[UR14][R28.64+0x31], R7 ;  /* 0x000031071c00e986 */ /* 0x0001e2000c10110e */
[----:B------:R-:W-:-:S03]  /*26080*/  ISETP.LT.OR P6, PT, R0, 0x3a, !P0 ;  /* 0x0000003a0000780c */ /* 0x000fc600047c1670 */
[----:B------:R1:W-:Y:S01]  /*26090*/  @!P5 STG.E.U8 desc[UR14][R28.64+0x30], R5 ;  /* 0x000030051c00d986 */ /* 0x0003e2000c10110e */
[----:B0-----:R-:W-:-:S03]  /*260a0*/  F2FP.SATFINITE.E4M3.F32.PACK_AB_MERGE_C R7, RZ, R2, RZ ;  /* 0x00000002ff07723e */ /* 0x001fc600048070ff */
[----:B------:R-:W-:Y:S01]  /*260b0*/  @!P2 STG.E.U8 desc[UR14][R30.64+0x39], R11 ;  /* 0x0000390b1e00a986 */ /* 0x000fe2000c10110e */
[----:B-1----:R-:W-:-:S03]  /*260c0*/  F2FP.SATFINITE.E4M3.F32.PACK_AB_MERGE_C R5, RZ, R3, RZ ;  /* 0x00000003ff05723e */ /* 0x002fc600048070ff */
[----:B------:R0:W-:Y:S04]  /*260d0*/  @!P3 STG.E.U8 desc[UR14][R30.64+0x38], R9 ;  /* 0x000038091e00b986 */ /* 0x0001e8000c10110e */
[----:B------:R4:W-:Y:S01]  /*260e0*/  @!P6 STG.E.U8 desc[UR14][R28.64+0x39], R5 ;  /* 0x000039051c00e986 */ /* 0x0009e2000c10110e */
[----:B------:R-:W-:-:S03]  /*260f0*/  FMUL R4, R38, UR20 ;  /* 0x0000001426047c20 */ /* 0x000fc60008400000 */
[----:B------:R-:W4:Y:S02]  /*26100*/  LDL.LU R38, [R1+0x2f4] ;  /* 0x0002f40001267983 */ /* 0x000f240000300800 */
[----:B0-----:R-:W-:Y:S01]  /*26110*/  F2FP.SATFINITE.E4M3.F32.PACK_AB_MERGE_C R9, RZ, R4, RZ ;  /* 0x00000004ff09723e */ /* 0x001fe200048070ff */
        /* <DEDUP_REMOVED lines=26> */
[----:B------:R0:W-:Y:S01]  /*262c0*/  @!P6 STG.E.U8 desc[UR14][R28.64+0x41], R7 ;  /* 0x000041071c00e986 */ /* 0x0001e2000c10110e */
[----:B------:R-:W-:-:S03]  /*262d0*/  FMUL R3, R39, UR20 ;  /* 0x0000001427037c20 */ /* 0x000fc60008400000 */
[----:B------:R-:W4:Y:S01]  /*262e0*/  LDL.LU R39, [R1+0x310] ;  /* 0x0003100001277983 */ /* 0x000f220000300800 */
[----:B------:R-:W-:Y:S02]  /*262f0*/  ISETP.LT.OR P6, PT, R0, 0x4a, !P0 ;  /* 0x0000004a0000780c */ /* 0x000fe400047c1670 */
[----:B0-----:R-:W-:Y:S01]  /*26300*/  F2FP.SATFINITE.E4M3.F32.PACK_AB_MERGE_C R7, RZ, R2, RZ ;  /* 0x00000002ff07723e */ /* 0x001fe200048070ff */
        /* <DEDUP_REMOVED lines=155> */
[----:B------:R-:W-:Y:S01]  /*26cc0*/  F2FP.SATFINITE.E4M3.F32.PACK_AB_MERGE_C R9, RZ, R4, RZ ;  /* 0x00000004ff09723e */ /* 0x000fe200048070ff */
[----:B------:R-:W-:-:S02]  /*26cd0*/  FMUL R3, R39, UR20 ;  /* 0x0000001427037c20 */ /* 0x000fc40008400000 */
[----:B------:R-:W4:Y:S04]  /*26ce0*/  LDL.LU R39, [R1+0x390] ;  /* 0x0003900001277983 */ /* 0x000f280000300800 */
[----:B------:R-:W-:Y:S04]  /*26cf0*/  @!P6 STG.E.U8 desc[UR14][R28.64+0x81], R5 ;  /* 0x000081051c00e986 */ /* 0x000fe8000c10110e */
[----:B------:R-:W-:Y:S04]  /*26d00*/  @!P5 STG.E.U8 desc[UR14][R28.64+0x80], R13 ;  /* 0x0000800d1c00d986 */ /* 0x000fe8000c10110e */
[----:B------:R0:W-:Y:S04]  /*26d10*/  @!P3 STG.E.U8 desc[UR14][R30.64+0x88], R7 ;  /* 0x000088071e00b986 */ /* 0x0001e8000c10110e */
[----:B------:R1:W-:Y:S01]  /*26d20*/  @!P2 STG.E.U8 desc[UR14][R30.64+0x89], R9 ;  /* 0x000089091e00a986 */ /* 0x0003e2000c10110e */
[----:B0-----:R-:W-:-:S02]  /*26d30*/  F2FP.SATFINITE.E4M3.F32.PACK_AB_MERGE_C R7, RZ, R2, RZ ;  /* 0x00000002ff07723e */ /* 0x001fc400048070ff */
[----:B-1----:R-:W-:Y:S01]  /*26d40*/  F2FP.SATFINITE.E4M3.F32.PACK_AB_MERGE_C R9, RZ, R3, RZ ;  /* 0x00000003ff09723e */ /* 0x002fe200048070ff */
[----:B------:R-:W-:Y:S02]  /*26d50*/  FMUL R4, R38, UR20 ;  /* 0x0000001426047c20 */ /* 0x000fe40008400000 */
[----:B------:R-:W4:Y:S03]  /*26d60*/  LDL.LU R38, [R1+0x394] ;  /* 0x0003940001267983 */ /* 0x000f260000300800 */
[----:B------:R-:W-:Y:S01]  /*26d70*/  F2FP.SATFINITE.E4M3.F32.PACK_AB_MERGE_C R13, RZ, R4, RZ ;  /* 0x00000004ff0d723e */ /* 0x000fe200048070ff */
[----:B------:R-:W-:Y:S02]  /*26d80*/  FMUL R5, R37, UR20 ;  /* 0x0000001425057c20 */ /* 0x000fe40008400000 */
[----:B------:R-:W4:Y:S01]  /*26d90*/  LDL.LU R37, [R1+0x398] ;  /* 0x0003980001257983 */ /* 0x000f220000300800 */
[----:B------:R-:W-:-:S03]  /*26da0*/  FMUL R2, R36, UR20 ;  /* 0x0000001424027c20 */ /* 0x000fc60008400000 */
[----:B------:R-:W4:Y:S01]  /*26db0*/  LDL.LU R36, [R1+0x39c] ;  /* 0x00039c0001247983 */ /* 0x000f220000300800 */
[----:B--2---:R-:W-:-:S03]  /*26dc0*/  FMUL R3, R35, UR20 ;  /* 0x0000001423037c20 */ /* 0x004fc60008400000 */
[----:B------:R-:W2:Y:S01]  /*26dd0*/  LDL.LU R35, [R1+0x3a0] ;  /* 0x0003a00001237983 */ /* 0x000ea20000300800 */
        /* <DEDUP_REMOVED lines=9> */
[----:B------:R0:W-:Y:S01]  /*26e70*/  @!P6 STG.E.U8 desc[UR14][R28.64+0x89], R7 ;  /* 0x000089071c00e986 */ /* 0x0001e2000c10110e */
[----:B------:R-:W-:-:S03]  /*26e80*/  ISETP.LT.OR P6, PT, R0, 0x92, !P0 ;  /* 0x000000920000780c */ /* 0x000fc600047c1670 */
[----:B------:R-:W-:Y:S01]  /*26e90*/  @!P5 STG.E.U8 desc[UR14][R28.64+0x88], R11 ;  /* 0x0000880b1c00d986 */ /* 0x000fe2000c10110e */
[----:B------:R-:W-:-:S03]  /*26ea0*/  ISETP.LT.OR P5, PT, R0, 0x91, !P0 ;  /* 0x000000910000780c */ /* 0x000fc600047a1670 */
[----:B------:R1:W-:Y:S01]  /*26eb0*/  @!P3 STG.E.U8 desc[UR14][R30.64+0x90], R9 ;  /* 0x000090091e00b986 */ /* 0x0003e2000c10110e */
[C---:B------:R-:W-:Y:S02]  /*26ec0*/  ISETP.LT.OR P3, PT, R0.reuse, 0x99, !P1 ;  /* 0x000000990000780c */ /* 0x040fe40004f61670 */
[----:B0-----:R-:W-:Y:S01]  /*26ed0*/  F2FP.SATFINITE.E4M3.F32.PACK_AB_MERGE_C R7, RZ, R2, RZ ;  /* 0x00000002ff07723e */ /* 0x001fe200048070ff */
[----:B------:R-:W-:Y:S01]  /*26ee0*/  @!P2 STG.E.U8 desc[UR14][R30.64+0x91], R13 ;  /* 0x0000910d1e00a986 */ /* 0x000fe2000c10110e */
[----:B------:R-:W-:Y:S02]  /*26ef0*/  ISETP.LT.OR P2, PT, R0, 0x9a, !P1 ;  /* 0x0000009a0000780c */ /* 0x000fe40004f41670 */
        /* <DEDUP_REMOVED lines=86> */
[----:B------:R0:W-:Y:S01]  /*27460*/  @!P6 STG.E.U8 desc[UR14][R28.64+0xb1], R7 ;  /* 0x0000b1071c00e986 */ /* 0x0001e2000c10110e */
[----:B------:R-:W-:-:S03]  /*27470*/  ISETP.LT.OR P6, PT, R0, 0xba, !P0 ;  /* 0x000000ba0000780c */ /* 0x000fc600047c1670 */
[----:B------:R-:W4:Y:S04]  /*27480*/  LDL.LU R39, [R1+0x3f0] ;  /* 0x0003f00001277983 */ /* 0x000f280000300800 */
        /* <DEDUP_REMOVED lines=33> */
[----:B------:R0:W-:Y:S01]  /*276a0*/  @!P6 STG.E.U8 desc[UR14][R28.64+0xc1], R7 ;  /* 0x0000c1071c00e986 */ /* 0x0001e2000c10110e */
[----:B------:R-:W-:-:S03]  /*276b0*/  ISETP.LT.OR P6, PT, R0, 0xca, !P0 ;  /* 0x000000ca0000780c */ /* 0x000fc600047c1670 */
[----:B------:R-:W4:Y:S01]  /*276c0*/  LDL.LU R40, [R1+0x40c] ;  /* 0x00040c0001287983 */ /* 0x000f220000300800 */
[----:B------:R-:W-:Y:S01]  /*276d0*/  F2FP.SATFINITE.E4M3.F32.PACK_AB_MERGE_C R13, RZ, R4, RZ ;  /* 0x00000004ff0d723e */ /* 0x000fe200048070ff */
        /* <DEDUP_REMOVED lines=24> */
[C---:B------:R-:W-:Y:S01]  /*27860*/  ISETP.LT.OR P3, PT, R0.reuse, 0xd1, !P1 ;  /* 0x000000d10000780c */ /* 0x040fe20004f61670 */
[----:B------:R-:W4:Y:S01]  /*27870*/  LDL.LU R42, [R1+0x42c] ;  /* 0x00042c00012a7983 */ /* 0x000f220000300800 */
[C---:B------:R-:W-:Y:S02]  /*27880*/  ISETP.LT.OR P2, PT, R0.reuse, 0xd2, !P1 ;  /* 0x000000d20000780c */ /* 0x040fe40004f41670 */
[----:B------:R-:W-:Y:S02]  /*27890*/  ISETP.LT.OR P6, PT, R0, 0xd2, !P0 ;  /* 0x000000d20000780c */ /* 0x000fe400047c1670 */
[----:B------:R-:W-:-:S05]  /*278a0*/  F2FP.SATFINITE.E4M3.F32.PACK_AB_MERGE_C R5, RZ, R5, RZ ;  /* 0x00000005ff05723e */ /* 0x000fca00048070ff */
[----:B------:R0:W-:Y:S01]  /*278b0*/  @!P5 STG.E.U8 desc[UR14][R28.64+0xc8], R5 ;  /* 0x0000c8051c00d986 */ /* 0x0001e2000c10110e */
[----:B------:R-:W-:-:S03]  /*278c0*/  ISETP.LT.OR P5, PT, R0, 0xd1, !P0 ;  /* 0x000000d10000780c */ /* 0x000fc600047a1670 */
[----:B------:R-:W-:Y:S01]  /*278d0*/  @!P3 STG.E.U8 desc[UR14][R30.64+0xd0], R9 ;  /* 0x0000d0091e00b986 */ /* 0x000fe2000c10110e */
[----:B------:R-:W-:-:S03]  /*278e0*/  ISETP.LT.OR P3, PT, R0, 0xd9, !P1 ;  /* 0x000000d90000780c */ /* 0x000fc60004f61670 */
[----:B------:R1:W-:Y:S01]  /*278f0*/  @!P2 STG.E.U8 desc[UR14][R30.64+0xd1], R11 ;  /* 0x0000d10b1e00a986 */ /* 0x0003e2000c10110e */
[----:B0-----:R-:W-:Y:S02]  /*27900*/  F2FP.SATFINITE.E4M3.F32.PACK_AB_MERGE_C R5, RZ, R3, RZ ;  /* 0x00000003ff05723e */ /* 0x001fe400048070ff */
[----:B------:R-:W-:-:S03]  /*27910*/  ISETP.LT.OR P2, PT, R0, 0xda, !P1 ;  /* 0x000000da0000780c */ /* 0x000fc60004f41670 */
[----:B------:R-:W-:Y:S01]  /*27920*/  @!P6 STG.E.U8 desc[UR14][R28.64+0xd1], R5 ;  /* 0x0000d1051c00e986 */ /* 0x000fe2000c10110e */
[----:B-1----:R-:W-:Y:S02]  /*27930*/  F2FP.SATFINITE.E4M3.F32.PACK_AB_MERGE_C R11, RZ, R2, RZ ;  /* 0x00000002ff0b723e */ /* 0x002fe400048070ff */
[----:B------:R-:W-:Y:S01]  /*27940*/  ISETP.LT.OR P6, PT, R0, 0xda, !P0 ;  /* 0x000000da0000780c */ /* 0x000fe200047c1670 */
[----:B------:R-:W-:Y:S02]  /*27950*/  FMUL R2, R40, UR20 ;  /* 0x0000001428027c20 */ /* 0x000fe40008400000 */
[----:B------:R-:W4:Y:S01]  /*27960*/  LDL.LU R40, [R1+0x430] ;  /* 0x0004300001287983 */ /* 0x000f220000300800 */
[----:B------:R-:W-:-:S03]  /*27970*/  FMUL R3, R39, UR20 ;  /* 0x0000001427037c20 */ /* 0x000fc60008400000 */
[----:B------:R-:W4:Y:S01]  /*27980*/  LDL.LU R39, [R1+0x434] ;  /* 0x0004340001277983 */ /* 0x000f220000300800 */
[----:B------:R-:W-:-:S03]  /*27990*/  F2FP.SATFINITE.E4M3.F32.PACK_AB_MERGE_C R9, RZ, R4, RZ ;  /* 0x00000004ff09723e */ /* 0x000fc600048070ff */
        /* <DEDUP_REMOVED lines=13> */
[----:B--2---:R-:W-:Y:S01]  /*27a70*/  FMUL R3, R35, UR20 ;  /* 0x0000001423037c20 */ /* 0x004fe20008400000 */
[----:B0-----:R-:W-:Y:S02]  /*27a80*/  F2FP.SATFINITE.E4M3.F32.PACK_AB_MERGE_C R7, RZ, R2, RZ ;  /* 0x00000002ff07723e */ /* 0x001fe400048070ff */
        /* <DEDUP_REMOVED lines=15> */
[----:B------:R-:W-:Y:S02]  /*27b80*/  F2FP.SATFINITE.E4M3.F32.PACK_AB_MERGE_C R5, RZ, R5, RZ ;  /* 0x00000005ff05723e */ /* 0x000fe400048070ff */
[----:B0-----:R-:W-:Y:S01]  /*27b90*/  F2FP.SATFINITE.E4M3.F32.PACK_AB_MERGE_C R11, RZ, R4, RZ ;  /* 0x00000004ff0b723e */ /* 0x001fe200048070ff */
[----:B------:R0:W-:Y:S01]  /*27ba0*/  @!P6 STG.E.U8 desc[UR14][R28.64+0xe1], R7 ;  /* 0x0000e1071c00e986 */ /* 0x0001e2000c10110e */
[C---:B------:R-:W-:Y:S02]  /*27bb0*/  ISETP.LT.OR P6, PT, R0.reuse, 0xea, !P0 ;  /* 0x000000ea0000780c */ /* 0x040fe400047c1670 */
[----:B-1----:R-:W-:Y:S01]  /*27bc0*/  F2FP.SATFINITE.E4M3.F32.PACK_AB_MERGE_C R9, RZ, R3, RZ ;  /* 0x00000003ff09723e */ /* 0x002fe200048070ff */
[----:B------:R1:W-:Y:S01]  /*27bd0*/  @!P5 STG.E.U8 desc[UR14][R28.64+0xe0], R5 ;  /* 0x0000e0051c00d986 */ /* 0x0003e2000c10110e */
[----:B------:R-:W-:-:S03]  /*27be0*/  ISETP.LT.OR P5, PT, R0, 0xe9, !P0 ;  /* 0x000000e90000780c */ /* 0x000fc600047a1670 */
[----:B------:R-:W-:Y:S01]  /*27bf0*/  @!P2 STG.E.U8 desc[UR14][R30.64+0xe9], R11 ;  /* 0x0000e90b1e00a986 */ /* 0x000fe2000c10110e */
[----:B------:R-:W-:Y:S01]  /*27c00*/  ISETP.LT.OR P2, PT, R0, 0xf2, !P1 ;  /* 0x000000f20000780c */ /* 0x000fe20004f41670 */
[----:B------:R-:W-:Y:S02]  /*27c10*/  FMUL R3, R42, UR20 ;  /* 0x000000142a037c20 */ /* 0x000fe40008400000 */
[----:B------:R1:W-:Y:S01]  /*27c20*/  @!P3 STG.E.U8 desc[UR14][R30.64+0xe8], R9 ;  /* 0x0000e8091e00b986 */ /* 0x0003e2000c10110e */
[----:B------:R-:W-:Y:S02]  /*27c30*/  ISETP.LT.OR P3, PT, R0, 0xf1, !P1 ;  /* 0x000000f10000780c */ /* 0x000fe40004f61670 */
[----:B------:R-:W-:Y:S01]  /*27c40*/  F2FP.SATFINITE.E4M3.F32.PACK_AB_MERGE_C R13, RZ, R2, RZ ;  /* 0x00000002ff0d723e */ /* 0x000fe200048070ff */
[----:B------:R-:W-:Y:S01]  /*27c50*/  FMUL R4, R39, UR20 ;  /* 0x0000001427047c20 */ /* 0x000fe20008400000 */
[----:B------:R-:W-:Y:S01]  /*27c60*/  FMUL R2, R40, UR20 ;  /* 0x0000001428027c20 */ /* 0x000fe20008400000 */
[----:B------:R-:W-:-:S03]  /*27c70*/  F2FP.SATFINITE.E4M3.F32.PACK_AB_MERGE_C R3, RZ, R3, RZ ;  /* 0x00000003ff03723e */ /* 0x000fc600048070ff */
[----:B0-----:R-:W-:Y:S02]  /*27c80*/  F2FP.SATFINITE.E4M3.F32.PACK_AB_MERGE_C R7, RZ, R4, RZ ;  /* 0x00000004ff07723e */ /* 0x001fe400048070ff */
[----:B-1----:R-:W-:Y:S01]  /*27c90*/  F2FP.SATFINITE.E4M3.F32.PACK_AB_MERGE_C R5, RZ, R2, RZ ;  /* 0x00000002ff05723e */ /* 0x002fe200048070ff */
[----:B------:R-:W-:Y:S01]  /*27ca0*/  @!P5 STG.E.U8 desc[UR14][R28.64+0xe8], R13 ;  /* 0x0000e80d1c00d986 */ /* 0x000fe2000c10110e */
[----:B------:R-:W-:-:S03]  /*27cb0*/  ISETP.LT.OR P5, PT, R0, 0xf1, !P0 ;  /* 0x000000f10000780c */ /* 0x000fc600047a1670 */
[----:B------:R2:W-:Y:S01]  /*27cc0*/  @!P6 STG.E.U8 desc[UR14][R28.64+0xe9], R3 ;  /* 0x0000e9031c00e986 */ /* 0x0005e2000c10110e */
[----:B------:R-:W-:-:S03]  /*27cd0*/  ISETP.LT.OR P6, PT, R0, 0xf2, !P0 ;  /* 0x000000f20000780c */ /* 0x000fc600047c1670 */
[----:B------:R0:W-:Y:S01]  /*27ce0*/  @!P2 STG.E.U8 desc[UR14][R30.64+0xf1], R7 ;  /* 0x0000f1071e00a986 */ /* 0x0001e2000c10110e */
[C---:B------:R-:W-:Y:S02]  /*27cf0*/  ISETP.LT.OR P2, PT, R0.reuse, 0xf9, !P1 ;  /* 0x000000f90000780c */ /* 0x040fe40004f41670 */
[C---:B------:R-:W-:Y:S01]  /*27d00*/  ISETP.LT.OR P1, PT, R0.reuse, 0xfa, !P1 ;  /* 0x000000fa0000780c */ /* 0x040fe20004f21670 */
[----:B------:R4:W-:Y:S01]  /*27d10*/  @!P3 STG.E.U8 desc[UR14][R30.64+0xf0], R5 ;  /* 0x0000f0051e00b986 */ /* 0x0009e2000c10110e */
[C---:B------:R-:W-:Y:S02]  /*27d20*/  ISETP.LT.OR P3, PT, R0.reuse, 0xf9, !P0 ;  /* 0x000000f90000780c */ /* 0x040fe40004761670 */
[----:B------:R-:W-:Y:S01]  /*27d30*/  ISETP.LT.OR P0, PT, R0, 0xfa, !P0 ;  /* 0x000000fa0000780c */ /* 0x000fe20004701670 */
[----:B------:R-:W-:-:S05]  /*27d40*/  FMUL R2, R38, UR20 ;  /* 0x0000001426027c20 */ /* 0x000fca0008400000 */
[----:B------:R-:W-:-:S05]  /*27d50*/  F2FP.SATFINITE.E4M3.F32.PACK_AB_MERGE_C R9, RZ, R2, RZ ;  /* 0x00000002ff09723e */ /* 0x000fca00048070ff */
[----:B------:R1:W-:Y:S01]  /*27d60*/  @!P5 STG.E.U8 desc[UR14][R28.64+0xf0], R9 ;  /* 0x0000f0091c00d986 */ /* 0x0003e2000c10110e */
[----:B------:R-:W-:Y:S01]  /*27d70*/  FMUL R0, R37, UR20 ;  /* 0x0000001425007c20 */ /* 0x000fe20008400000 */
[----:B------:R-:W-:Y:S01]  /*27d80*/  FMUL R2, R36, UR20 ;  /* 0x0000001424027c20 */ /* 0x000fe20008400000 */
[----:B--2---:R-:W-:-:S03]  /*27d90*/  FMUL R3, R35, UR20 ;  /* 0x0000001423037c20 */ /* 0x004fc60008400000 */
[----:B0-----:R-:W-:Y:S02]  /*27da0*/  F2FP.SATFINITE.E4M3.F32.PACK_AB_MERGE_C R7, RZ, R0, RZ ;  /* 0x00000000ff07723e */ /* 0x001fe400048070ff */
[----:B------:R-:W-:Y:S02]  /*27db0*/  F2FP.SATFINITE.E4M3.F32.PACK_AB_MERGE_C R11, RZ, R2, RZ ;  /* 0x00000002ff0b723e */ /* 0x000fe400048070ff */
[----:B------:R-:W-:Y:S01]  /*27dc0*/  F2FP.SATFINITE.E4M3.F32.PACK_AB_MERGE_C R3, RZ, R3, RZ ;  /* 0x00000003ff03723e */ /* 0x000fe200048070ff */
[----:B------:R1:W-:Y:S04]  /*27dd0*/  @!P6 STG.E.U8 desc[UR14][R28.64+0xf1], R7 ;  /* 0x0000f1071c00e986 */ /* 0x0003e8000c10110e */
[----:B------:R1:W-:Y:S04]  /*27de0*/  @!P2 STG.E.U8 desc[UR14][R30.64+0xf8], R11 ;  /* 0x0000f80b1e00a986 */ /* 0x0003e8000c10110e */
[----:B------:R1:W-:Y:S01]  /*27df0*/  @!P1 STG.E.U8 desc[UR14][R30.64+0xf9], R3 ;  /* 0x0000f9031e009986 */ /* 0x0003e2000c10110e */
[----:B---3--:R-:W-:Y:S01]  /*27e00*/  FMUL R4, R33, UR20 ;  /* 0x0000001421047c20 */ /* 0x008fe20008400000 */
[----:B----4-:R-:W-:-:S04]  /*27e10*/  FMUL R5, R32, UR20 ;  /* 0x0000001420057c20 */ /* 0x010fc80008400000 */
[----:B------:R-:W-:Y:S02]  /*27e20*/  F2FP.SATFINITE.E4M3.F32.PACK_AB_MERGE_C R13, RZ, R4, RZ ;  /* 0x00000004ff0d723e */ /* 0x000fe400048070ff */
[----:B------:R-:W-:-:S03]  /*27e30*/  F2FP.SATFINITE.E4M3.F32.PACK_AB_MERGE_C R5, RZ, R5, RZ ;  /* 0x00000005ff05723e */ /* 0x000fc600048070ff */
[----:B------:R1:W-:Y:S04]  /*27e40*/  @!P3 STG.E.U8 desc[UR14][R28.64+0xf8], R13 ;  /* 0x0000f80d1c00b986 */ /* 0x0003e8000c10110e */
[----:B------:R1:W-:Y:S02]  /*27e50*/  @!P0 STG.E.U8 desc[UR14][R28.64+0xf9], R5 ;  /* 0x0000f9051c008986 */ /* 0x0003e4000c10110e */
.L_x_551:
[----:B------:R-:W-:Y:S05]  /*27e60*/  BSYNC B0 ;  /* 0x0000000000007941 */ /* 0x000fea0003800000 */
.L_x_37:
[----:B-12---:R-:W2:Y:S04]  /*27e70*/  LDL.LU R3, [R1+0x458] ;  /* 0x0004580001037983 */ /* 0x006ea80000300800 */
[----:B-----5:R-:W2:Y:S01]  /*27e80*/  LDL.LU R2, [R1+0x45c] ;  /* 0x00045c0001027983 */ /* 0x020ea20000300800 */
[----:B------:R-:W-:Y:S01]  /*27e90*/  ULDC UR6, c[0x0][0xc] ;  /* 0x0000030000067ab9 */ /* 0x000fe20000000800 */
[----:B------:R-:W-:Y:S01]  /*27ea0*/  ULDC UR7, c[0x0][0x10] ;  /* 0x0000040000077ab9 */ /* 0x000fe20000000800 */
[----:B---34-:R-:W2:Y:S01]  /*27eb0*/  LDC R5, c[0x0][0x14] ;  /* 0x00000500ff057b82 */ /* 0x018ea20000000800 */
[----:B------:R-:W-:Y:S01]  /*27ec0*/  UIMAD.WIDE.U32 UR6, UR6, UR7, URZ ;  /* 0x00000007060672a5 */ /* 0x000fe2000f8e003f */
[----:B------:R-:W-:Y:S01]  /*27ed0*/  PRMT R0, RZ, 0x7610, R0 ;  /* 0x00007610ff007816 */ /* 0x000fe20000000000 */
[----:B------:R-:W-:-:S04]  /*27ee0*/  UMOV UR9, 0xffffffff ;  /* 0xffffffff00097882 */ /* 0x000fc80000000000 */
[----:B--2---:R-:W-:-:S04]  /*27ef0*/  IMAD.WIDE.U32 R2, R5, UR6, R2 ;  /* 0x0000000605027c25 */ /* 0x004fc8000f8e0002 */
[----:B------:R-:W-:Y:S01]  /*27f00*/  IMAD R5, R5, UR7, RZ ;  /* 0x0000000705057c24 */ /* 0x000fe2000f8e02ff */
[----:B------:R-:W-:Y:S01]  /*27f10*/  ULDC.64 UR6, c[0x0][0x650] ;  /* 0x0001940000067ab9 */ /* 0x000fe20000000a00 */
[----:B------:R-:W-:Y:S01]  /*27f20*/  IMAD.MOV.U32 R11, RZ, RZ, R2 ;  /* 0x000000ffff0b7224 */ /* 0x000fe200078e0002 */
[----:B------:R-:W-:Y:S01]  /*27f30*/  ISETP.GE.U32.AND P0, PT, R2, UR6, PT ;  /* 0x0000000602007c0c */ /* 0x000fe2000bf06070 */
[----:B------:R-:W-:Y:S02]  /*27f40*/  IMAD.IADD R13, R3, 0x1, R5 ;  /* 0x00000001030d7824 */ /* 0x000fe400078e0205 */
[----:B------:R-:W-:-:S03]  /*27f50*/  IMAD.MOV.U32 R2, RZ, RZ, -0x1 ;  /* 0xffffffffff027424 */ /* 0x000fc600078e00ff */
[----:B------:R1:W-:Y:S01]  /*27f60*/  STL [R1+0x458], R13 ;  /* 0x0004580d01007387 */ /* 0x0003e20000100800 */
[----:B------:R-:W-:-:S03]  /*27f70*/  ISETP.GE.U32.AND.EX P0, PT, R13, UR7, PT, P0 ;  /* 0x000000070d007c0c */ /* 0x000fc6000bf06100 */
[----:B------:R1:W-:Y:S04]  /*27f80*/  STL [R1+0x45c], R11 ;  /* 0x00045c0b01007387 */ /* 0x0003e80000100800 */
[----:B------:R1:W-:Y:S06]  /*27f90*/  STL [R1+0x460], R2 ;  /* 0x0004600201007387 */ /* 0x0003ec0000100800 */
[----:B------:R-:W-:Y:S05]  /*27fa0*/  @P0 BRA `(.L_x_552) ;  /* 0x0000000400740947 */ /* 0x000fea0003800000 */
[----:B------:R-:W2:Y:S01]  /*27fb0*/  S2R R8, SR_CTAID.X ;  /* 0x0000000000087919 */ /* 0x000ea20000002500 */
[----:B------:R-:W-:Y:S01]  /*27fc0*/  ULDC.64 UR18, c[0x0][0x628] ;  /* 0x00018a0000127ab9 */ /* 0x000fe20000000a00 */
[----:B------:R-:W3:Y:S01]  /*27fd0*/  LDC R9, c[0x0][0x144] ;  /* 0x00005100ff097b82 */ /* 0x000ee20000000800 */
[----:B------:R-:W-:Y:S01]  /*27fe0*/  ULDC UR6, c[0x0][0x150] ;  /* 0x0000540000067ab9 */ /* 0x000fe20000000800 */
[----:B------:R-:W4:Y:S01]  /*27ff0*/  S2R R12, SR_CTAID.Y ;  /* 0x00000000000c7919 */ /* 0x000f220000002600 */
[----:B------:R-:W-:Y:S01]  /*28000*/  ISETP.NE.U32.AND P0, PT, RZ, UR18, PT ;  /* 0x00000012ff007c0c */ /* 0x000fe2000bf05070 */
[----:B------:R-:W-:Y:S01]  /*28010*/  ULDC UR23, c[0x0][0x630] ;  /* 0x00018c0000177ab9 */ /* 0x000fe20000000800 */
[----:B------:R-:W-:Y:S02]  /*28020*/  R2UR UR16, R11 ;  /* 0x000000000b1072ca */ /* 0x000fe400000e0000 */
[----:B------:R-:W-:Y:S01]  /*28030*/  ISETP.NE.AND.EX P0, PT, RZ, UR19, PT, P0 ;  /* 0x00000013ff007c0c */ /* 0x000fe2000bf05300 */
[----:B0-----:R-:W0:Y:S01]  /*28040*/  LDC.64 R6, c[0x0][0x620] ;  /* 0x00018800ff067b82 */ /* 0x001e220000000a00 */
[----:B------:R-:W-:-:S02]  /*28050*/  R2UR UR17, R13 ;  /* 0x000000000d1172ca */ /* 0x000fc400000e0000 */
[----:B--2---:R-:W-:-:S05]  /*28060*/  I2FP.F32.U32 R0, R8 ;  /* 0x0000000800007245 */ /* 0x004fca0000201000 */
[----:B------:R-:W-:-:S06]  /*28070*/  FMUL R0, R0, UR6 ;  /* 0x0000000600007c20 */ /* 0x000fcc0008400000 */
[----:B------:R-:W2:Y:S01]  /*28080*/  F2I.U32.TRUNC.NTZ R0, R0 ;  /* 0x0000000000007305 */ /* 0x000ea2000020f000 */
[----:B----4-:R-:W-:Y:S05]  /*28090*/  @!P0 BRA `(.L_x_553) ;  /* 0x0000000000308947 */ /* 0x010fea0003800000 */
        /* <DEDUP_REMOVED lines=12> */
.L_x_553:
[----:B------:R-:W-:Y:S01]  /*28160*/  USHF.R.U64 UR9, UR16, UR23, UR17 ;  /* 0x0000001710097299 */ /* 0x000fe20008001211 */
[----:B------:R-:W4:Y:S01]  /*28170*/  LDC.64 R22, c[0x0][0x640] ;  /* 0x00019000ff167b82 */ /* 0x000f220000000a00 */
[----:B------:R-:W-:Y:S01]  /*28180*/  USHF.R.U32.HI UR6, URZ, UR23, UR17 ;  /* 0x000000173f067299 */ /* 0x000fe20008011611 */
[----:B--2---:R-:W-:Y:S02]  /*28190*/  IMAD.MOV R10, RZ, RZ, -R0 ;  /* 0x000000ffff0a7224 */ /* 0x004fe400078e0a00 */
[----:B-1----:R-:W-:Y:S01]  /*281a0*/  IMAD.MOV.U32 R2, RZ, RZ, R11 ;  /* 0x000000ffff027224 */ /* 0x002fe200078e000b */
[----:B------:R-:W-:Y:S01]  /*281b0*/  IADD3 R5, P0, RZ, -UR9, RZ ;  /* 0x80000009ff057c10 */ /* 0x000fe2000ff1e0ff */
[----:B---3--:R-:W-:Y:S02]  /*281c0*/  IMAD R18, R9, R10, R8 ;  /* 0x0000000a09127224 */ /* 0x008fe400078e0208 */
[----:B------:R-:W1:Y:S02]  /*281d0*/  LDC R4, c[0x0][0x618] ;  /* 0x00018600ff047b82 */ /* 0x000e640000000800 */
[----:B------:R-:W-:Y:S01]  /*281e0*/  IMAD.X R3, RZ, RZ, ~UR6, P0 ;  /* 0x80000006ff037e24 */ /* 0x000fe200080e06ff */
[----:B------:R-:W-:-:S03]  /*281f0*/  ULDC UR6, c[0x0][0x154] ;  /* 0x0000550000067ab9 */ /* 0x000fc60000000800 */
[-C--:B0-----:R-:W-:Y:S02]  /*28200*/  IMAD R0, R3, R6.reuse, RZ ;  /* 0x0000000603007224 */ /* 0x081fe400078e02ff */
[----:B------:R-:W0:Y:S01]  /*28210*/  LDC R14, c[0x0][0x608] ;  /* 0x00018200ff0e7b82 */ /* 0x000e220000000800 */
[----:B------:R-:W-:Y:S02]  /*28220*/  IMAD.MOV.U32 R3, RZ, RZ, R13 ;  /* 0x000000ffff037224 */ /* 0x000fe400078e000d */
[----:B------:R-:W-:-:S05]  /*28230*/  IMAD.WIDE.U32 R2, R5, R6, R2 ;  /* 0x0000000605027225 */ /* 0x000fca00078e0002 */
[----:B------:R-:W2:Y:S01]  /*28240*/  LDC R20, c[0x0][0x658] ;  /* 0x00019600ff147b82 */ /* 0x000ea20000000800 */
[----:B------:R-:W-:Y:S01]  /*28250*/  IMAD R5, R5, R7, R0 ;  /* 0x0000000705057224 */ /* 0x000fe200078e0200 */
[----:B------:R-:W-:Y:S01]  /*28260*/  I2FP.F32.U32 R0, R12 ;  /* 0x0000000c00007245 */ /* 0x000fe20000201000 */
[----:B------:R-:W-:Y:S01]  /*28270*/  IMAD.MOV.U32 R7, RZ, RZ, 0x1 ;  /* 0x00000001ff077424 */ /* 0x000fe200078e00ff */
[----:B----4-:R-:W-:Y:S01]  /*28280*/  ISETP.NE.U32.AND P0, PT, R22, RZ, PT ;  /* 0x000000ff1600720c */ /* 0x010fe20003f05070 */
[----:B------:R-:W-:Y:S02]  /*28290*/  IMAD.IADD R3, R3, 0x1, R5 ;  /* 0x0000000103037824 */ /* 0x000fe400078e0205 */
[----:B------:R-:W-:Y:S01]  /*282a0*/  FMUL R0, R0, UR6 ;  /* 0x0000000600007c20 */ /* 0x000fe20008400000 */
[----:B------:R-:W3:Y:S01]  /*282b0*/  LDC R15, c[0x0][0x148] ;  /* 0x00005200ff0f7b82 */ /* 0x000ee20000000800 */
[----:B------:R-:W-:Y:S01]  /*282c0*/  ISETP.NE.AND.EX P0, PT, R23, RZ, PT, P0 ;  /* 0x000000ff1700720c */ /* 0x000fe20003f05300 */
[----:B------:R-:W-:Y:S01]  /*282d0*/  IMAD.MOV.U32 R5, RZ, RZ, -0x1 ;  /* 0xffffffffff057424 */ /* 0x000fe200078e00ff */
[-CC-:B-1----:R-:W-:Y:S01]  /*282e0*/  SHF.R.U64 R10, R2, R4.reuse, R3.reuse ;  /* 0x00000004020a7219 */ /* 0x182fe20000001203 */
[----:B------:R1:W4:Y:S01]  /*282f0*/  F2I.U32.TRUNC.NTZ R13, R0 ;  /* 0x00000000000d7305 */ /* 0x000322000020f000 */
[----:B------:R-:W-:-:S03]  /*28300*/  SHF.R.U32.HI R3, RZ, R4, R3 ;  /* 0x00000004ff037219 */ /* 0x000fc60000011603 */
[----:B------:R-:W1:Y:S01]  /*28310*/  LDC R16, c[0x0][0x600] ;  /* 0x00018000ff107b82 */ /* 0x000e620000000800 */
[-CC-:B0-----:R-:W-:Y:S02]  /*28320*/  SHF.R.U64 R8, R10, R14.reuse, R3.reuse ;  /* 0x0000000e0a087219 */ /* 0x181fe40000001203 */
[----:B------:R-:W-:-:S05]  /*28330*/  SHF.R.U32.HI R3, RZ, R14, R3 ;  /* 0x0000000eff037219 */ /* 0x000fca0000011603 */
[----:B------:R-:W0:Y:S01]  /*28340*/  LDC R17, c[0x0][0x648] ;  /* 0x00019200ff117b82 */ /* 0x000e220000000800 */
[-CC-:B--2---:R-:W-:Y:S02]  /*28350*/  SHF.R.U64 R11, R8, R20.reuse, R3.reuse ;  /* 0x00000014080b7219 */ /* 0x184fe40000001203 */
[-C--:B------:R-:W-:Y:S02]  /*28360*/  SHF.L.U32 R5, R5, R20.reuse, RZ ;  /* 0x0000001405057219 */ /* 0x080fe400000006ff */
[-C--:B------:R-:W-:Y:S01]  /*28370*/  SHF.R.U32.HI R3, RZ, R20.reuse, R3 ;  /* 0x00000014ff037219 */ /* 0x080fe20000011603 */
[----:B------:R-:W-:Y:S01]  /*28380*/  IMAD.MOV.U32 R2, RZ, RZ, R11 ;  /* 0x000000ffff027224 */ /* 0x000fe200078e000b */
[----:B------:R-:W-:Y:S01]  /*28390*/  SHF.L.U32 R20, R7, R20, RZ ;  /* 0x0000001407147219 */ /* 0x000fe200000006ff */
[----:B------:R-:W2:Y:S01]  /*283a0*/  LDC R19, c[0x0][0x638] ;  /* 0x00018e00ff137b82 */ /* 0x000ea20000000800 */
[----:B------:R-:W-:-:S07]  /*283b0*/  LOP3.LUT R41, RZ, R5, RZ, 0x33, !PT ;  /* 0x00000005ff297212 */ /* 0x000fce00078e33ff */
[----:B------:R-:W0:Y:S01]  /*283c0*/  LDC R21, c[0x0][0x610] ;  /* 0x00018400ff157b82 */ /* 0x000e220000000800 */
[----:B----4-:R-:W-:Y:S05]  /*283d0*/  @!P0 BRA `(.L_x_554) ;  /* 0x0000000000288947 */ /* 0x010fea0003800000 */
[----:B-1----:R-:W1:Y:S02]  /*283e0*/  LDC R0, c[0x0][0x64c] ;  /* 0x00019300ff007b82 */ /* 0x002e640000000800 */
[----:B-1----:R-:W-:-:S05]  /*283f0*/  IADD3 R7, P0, R11, R0, RZ ;  /* 0x000000000b077210 */ /* 0x002fca0007f1e0ff */
        /* <DEDUP_REMOVED lines=8> */
.L_x_554:
[----:B01----:R-:W-:Y:S01]  /*28480*/  SHF.R.U64 R0, R2, R17, R3 ;  /* 0x0000001102007219 */ /* 0x003fe20000001203 */
[----:B------:R-:W-:Y:S01]  /*28490*/  VIADD R3, R16, 0xffffffff ;  /* 0xffffffff10037836 */ /* 0x000fe20000000000 */
[----:B------:R-:W-:Y:S01]  /*284a0*/  LOP3.LUT R41, R8, R41, RZ, 0xc0, !PT ;  /* 0x0000002908297212 */ /* 0x000fe200078ec0ff */
[----:B------:R-:W-:Y:S02]  /*284b0*/  IMAD.MOV R13, RZ, RZ, -R13 ;  /* 0x000000ffff0d7224 */ /* 0x000fe400078e0a0d */
[----:B------:R-:W-:Y:S01]  /*284c0*/  IMAD.MOV R2, RZ, RZ, -R0 ;  /* 0x000000ffff027224 */ /* 0x000fe200078e0a00 */
[----:B------:R-:W-:Y:S01]  /*284d0*/  LOP3.LUT R3, R10, R3, RZ, 0xc0, !PT ;  /* 0x000000030a037212 */ /* 0x000fe200078ec0ff */
[----:B------:R-:W-:Y:S02]  /*284e0*/  IMAD R41, R20, R0, R41 ;  /* 0x0000000014297224 */ /* 0x000fe400078e0229 */
[----:B---3--:R-:W-:Y:S02]  /*284f0*/  @P4 IMAD R18, R15, R13, R12 ;  /* 0x0000000d0f124224 */ /* 0x008fe400078e020c */
[----:B--2---:R-:W-:-:S02]  /*28500*/  IMAD R0, R2, R19, R11 ;  /* 0x0000001302007224 */ /* 0x004fc400078e020b */
[----:B------:R-:W-:Y:S02]  /*28510*/  IMAD R41, R41, R21, R18 ;  /* 0x0000001529297224 */ /* 0x000fe400078e0212 */
[----:B------:R-:W-:Y:S02]  /*28520*/  IMAD R2, R0, R16, R3 ;  /* 0x0000001000027224 */ /* 0x000fe400078e0203 */
[----:B------:R-:W-:-:S03]  /*28530*/  IMAD.MOV.U32 R4, RZ, RZ, 0x1 ;  /* 0x00000001ff047424 */ /* 0x000fc600078e00ff */
[----:B------:R-:W-:Y:S02]  /*28540*/  SEL R3, R2, R41, !P4 ;  /* 0x0000002902037207 */ /* 0x000fe40006000000 */
[----:B------:R-:W-:Y:S02]  /*28550*/  PRMT R0, R4, 0x7610, R0 ;  /* 0x0000761004007816 */ /* 0x000fe40000000000 */
[----:B------:R-:W-:Y:S01]  /*28560*/  SEL R41, R41, R2, !P4 ;  /* 0x0000000229297207 */ /* 0x000fe20006000000 */
[----:B------:R2:W-:Y:S06]  /*28570*/  STL [R1+0x460], R3 ;  /* 0x0004600301007387 */ /* 0x0005ec0000100800 */
.L_x_552:
[----:B------:R3:W-:Y:S01]  /*28580*/  STL [R1+0x464], R41 ;  /* 0x0004642901007387 */ /* 0x0007e20000100800 */
[----:B------:R-:W-:-:S13]  /*28590*/  LOP3.LUT P0, RZ, R0, 0xff, RZ, 0xc0, !PT ;  /* 0x000000ff00ff7812 */ /* 0x000fda000780c0ff */
[----:B---3--:R-:W-:Y:S05]  /*285a0*/  @P0 BRA `(.L_x_555) ;  /* 0xfffffd8c004c0947 */ /* 0x008fea000383ffff */
[----:B------:R-:W-:Y:S05]  /*285b0*/  EXIT ;  /* 0x000000000000794d */ /* 0x000fea0003800000 */
.L_x_7:
[----:B0-----:R-:W2:Y:S01]  /*285c0*/  LDL R16, [R1+0x45c] ;  /* 0x00045c0001107983 */ /* 0x001ea20000100800 */
[----:B------:R-:W-:-:S03]  /*285d0*/  ULDC.64 UR4, c[0x0][0x650] ;  /* 0x0001940000047ab9 */ /* 0x000fc60000000a00 */
[----:B------:R-:W3:Y:S01]  /*285e0*/  LDL R20, [R1+0x458] ;  /* 0x0004580001147983 */ /* 0x000ee20000100800 */
[----:B------:R-:W-:Y:S01]  /*285f0*/  PRMT R0, RZ, 0x7610, R0 ;  /* 0x00007610ff007816 */ /* 0x000fe20000000000 */
[----:B------:R-:W-:Y:S02]  /*28600*/  IMAD.MOV.U32 R5, RZ, RZ, -0x1 ;  /* 0xffffffffff057424 */ /* 0x000fe400078e00ff */
[----:B------:R-:W-:Y:S02]  /*28610*/  IMAD.MOV.U32 R4, RZ, RZ, -0x1 ;  /* 0xffffffffff047424 */ /* 0x000fe400078e00ff */
[----:B------:R-:W-:Y:S01]  /*28620*/  IMAD.MOV.U32 R10, RZ, RZ, -0x1 ;  /* 0xffffffffff0a7424 */ /* 0x000fe200078e00ff */
[----:B--2---:R-:W-:-:S04]  /*28630*/  ISETP.GE.U32.AND P0, PT, R16, UR4, PT ;  /* 0x0000000410007c0c */ /* 0x004fc8000bf06070 */
[----:B---3--:R-:W-:-:S13]  /*28640*/  ISETP.GE.U32.AND.EX P0, PT, R20, UR5, PT, P0 ;  /* 0x0000000514007c0c */ /* 0x008fda000bf06100 */
[----:B------:R-:W-:Y:S05]  /*28650*/  @P0 BRA `(.L_x_556) ;  /* 0x0000000400300947 */ /* 0x000fea0003800000 */
[----:B------:R-:W0:Y:S01]  /*28660*/  LDC.64 R14, c[0x0][0x628] ;  /* 0x00018a00ff0e7b82 */ /* 0x000e220000000a00 */
[----:B------:R-:W-:Y:S02]  /*28670*/  IMAD.MOV.U32 R8, RZ, RZ, R16 ;  /* 0x000000ffff087224 */ /* 0x000fe400078e0010 */
[----:B------:R-:W-:-:S05]  /*28680*/  IMAD.MOV.U32 R9, RZ, RZ, R20 ;  /* 0x000000ffff097224 */ /* 0x000fca00078e0014 */
[----:B------:R-:W1:Y:S08]  /*28690*/  LDC R10, c[0x0][0x630] ;  /* 0x00018c00ff0a7b82 */ /* 0x000e700000000800 */
[----:B------:R-:W2:Y:S01]  /*286a0*/  LDC.64 R18, c[0x0][0x620] ;  /* 0x00018800ff127b82 */ /* 0x000ea20000000a00 */
[----:B0-----:R-:W-:-:S04]  /*286b0*/  ISETP.NE.U32.AND P0, PT, R14, RZ, PT ;  /* 0x000000ff0e00720c */ /* 0x001fc80003f05070 */
[----:B------:R-:W-:-:S13]  /*286c0*/  ISETP.NE.AND.EX P0, PT, R15, RZ, PT, P0 ;  /* 0x000000ff0f00720c */ /* 0x000fda0003f05300 */
[----:B-12---:R-:W-:Y:S05]  /*286d0*/  @!P0 BRA `(.L_x_557) ;  /* 0x0000000000288947 */ /* 0x006fea0003800000 */
[----:B------:R-:W0:Y:S02]  /*286e0*/  LDC R0, c[0x0][0x634] ;  /* 0x00018d00ff007b82 */ /* 0x000e240000000800 */
[----:B0-----:R-:W-:-:S05]  /*286f0*/  IADD3 R9, P0, R16, R0, RZ ;  /* 0x0000000010097210 */ /* 0x001fca0007f1e0ff */
        /* <DEDUP_REMOVED lines=8> */
.L_x_557:
[----:B------:R-:W0:Y:S01]  /*28780*/  LDC.64 R22, c[0x0][0x640] ;  /* 0x00019000ff167b82 */ /* 0x000e220000000a00 */
[-CC-:B------:R-:W-:Y:S01]  /*28790*/  SHF.R.U64 R14, R8, R10.reuse, R9.reuse ;  /* 0x0000000a080e7219 */ /* 0x180fe20000001209 */
[----:B------:R-:W-:Y:S01]  /*287a0*/  IMAD.MOV.U32 R4, RZ, RZ, R16 ;  /* 0x000000ffff047224 */ /* 0x000fe200078e0010 */
[----:B------:R-:W-:Y:S01]  /*287b0*/  SHF.R.U32.HI R0, RZ, R10, R9 ;  /* 0x0000000aff007219 */ /* 0x000fe20000011609 */
[----:B------:R-:W-:Y:S01]  /*287c0*/  IMAD.MOV.U32 R24, RZ, RZ, 0x1 ;  /* 0x00000001ff187424 */ /* 0x000fe200078e00ff */
[----:B------:R-:W-:-:S03]  /*287d0*/  IADD3 R7, P0, RZ, -R14, RZ ;  /* 0x8000000eff077210 */ /* 0x000fc60007f1e0ff */
[----:B------:R-:W1:Y:S02]  /*287e0*/  LDC R6, c[0x0][0x618] ;  /* 0x00018600ff067b82 */ /* 0x000e640000000800 */
[----:B------:R-:W-:-:S04]  /*287f0*/  IMAD.X R5, RZ, RZ, ~R0, P0 ;  /* 0x000000ffff057224 */ /* 0x000fc800000e0e00 */
[-C--:B------:R-:W-:Y:S02]  /*28800*/  IMAD R0, R5, R18.reuse, RZ ;  /* 0x0000001205007224 */ /* 0x080fe400078e02ff */
[----:B------:R-:W2:Y:S01]  /*28810*/  LDC R8, c[0x0][0x608] ;  /* 0x00018200ff087b82 */ /* 0x000ea20000000800 */
[----:B------:R-:W-:Y:S02]  /*28820*/  IMAD.MOV.U32 R5, RZ, RZ, R20 ;  /* 0x000000ffff057224 */ /* 0x000fe400078e0014 */
[----:B------:R-:W-:-:S05]  /*28830*/  IMAD.WIDE.U32 R4, R7, R18, R4 ;  /* 0x0000001207047225 */ /* 0x000fca00078e0004 */
[----:B------:R-:W3:Y:S01]  /*28840*/  LDC R21, c[0x0][0x658] ;  /* 0x00019600ff157b82 */ /* 0x000ee20000000800 */
[----:B------:R-:W-:Y:S01]  /*28850*/  IMAD R7, R7, R19, R0 ;  /* 0x0000001307077224 */ /* 0x000fe200078e0200 */
[----:B0-----:R-:W-:-:S03]  /*28860*/  ISETP.NE.U32.AND P0, PT, R22, RZ, PT ;  /* 0x000000ff1600720c */ /* 0x001fc60003f05070 */
[----:B------:R-:W-:Y:S01]  /*28870*/  IMAD.IADD R5, R5, 0x1, R7 ;  /* 0x0000000105057824 */ /* 0x000fe200078e0207 */
[----:B------:R-:W-:Y:S02]  /*28880*/  ISETP.NE.AND.EX P0, PT, R23, RZ, PT, P0 ;  /* 0x000000ff1700720c */ /* 0x000fe40003f05300 */
[----:B------:R-:W0:Y:S02]  /*28890*/  LDC R16, c[0x0][0x600] ;  /* 0x00018000ff107b82 */ /* 0x000e240000000800 */
[-CC-:B-1----:R-:W-:Y:S01]  /*288a0*/  SHF.R.U64 R10, R4, R6.reuse, R5.reuse ;  /* 0x00000006040a7219 */ /* 0x182fe20000001205 */
[----:B------:R-:W-:Y:S01]  /*288b0*/  IMAD.MOV.U32 R4, RZ, RZ, -0x1 ;  /* 0xffffffffff047424 */ /* 0x000fe200078e00ff */
[----:B------:R-:W-:-:S04]  /*288c0*/  SHF.R.U32.HI R5, RZ, R6, R5 ;  /* 0x00000006ff057219 */ /* 0x000fc80000011605 */
[----:B------:R-:W1:Y:S01]  /*288d0*/  LDC R18, c[0x0][0x648] ;  /* 0x00019200ff127b82 */ /* 0x000e620000000800 */
[-CC-:B--2---:R-:W-:Y:S02]  /*288e0*/  SHF.R.U64 R17, R10, R8.reuse, R5.reuse ;  /* 0x000000080a117219 */ /* 0x184fe40000001205 */
[----:B------:R-:W-:-:S05]  /*288f0*/  SHF.R.U32.HI R0, RZ, R8, R5 ;  /* 0x00000008ff007219 */ /* 0x000fca0000011605 */
[----:B------:R-:W2:Y:S01]  /*28900*/  LDC R20, c[0x0][0x638] ;  /* 0x00018e00ff147b82 */ /* 0x000ea20000000800 */
[-C--:B---3--:R-:W-:Y:S02]  /*28910*/  SHF.L.U32 R4, R4, R21.reuse, RZ ;  /* 0x0000001504047219 */ /* 0x088fe400000006ff */
[-CC-:B------:R-:W-:Y:S02]  /*28920*/  SHF.R.U64 R19, R17, R21.reuse, R0.reuse ;  /* 0x0000001511137219 */ /* 0x180fe40000001200 */
[----:B------:R-:W-:Y:S02]  /*28930*/  LOP3.LUT R26, RZ, R4, RZ, 0x33, !PT ;  /* 0x00000004ff1a7212 */ /* 0x000fe400078e33ff */
[----:B------:R-:W-:Y:S01]  /*28940*/  SHF.R.U32.HI R5, RZ, R21, R0 ;  /* 0x00000015ff057219 */ /* 0x000fe20000011600 */
[----:B------:R-:W3:Y:S01]  /*28950*/  LDC R25, c[0x0][0x610] ;  /* 0x00018400ff197b82 */ /* 0x000ee20000000800 */
[----:B------:R-:W-:Y:S01]  /*28960*/  IMAD.MOV.U32 R4, RZ, RZ, R19 ;  /* 0x000000ffff047224 */ /* 0x000fe200078e0013 */
[----:B------:R-:W-:Y:S06]  /*28970*/  @!P0 BRA `(.L_x_558) ;  /* 0x0000000000288947 */ /* 0x000fec0003800000 */
        /* <DEDUP_REMOVED lines=10> */
.L_x_558:
[----:B-1----:R-:W-:Y:S01]  /*28a20*/  SHF.R.U64 R3, R4, R18, R5 ;  /* 0x0000001204037219 */ /* 0x002fe20000001205 */
[----:B0-----:R-:W-:Y:S01]  /*28a30*/  VIADD R5, R16, 0xffffffff ;  /* 0xffffffff10057836 */ /* 0x001fe20000000000 */
[----:B------:R-:W-:Y:S01]  /*28a40*/  SHF.L.U32 R24, R24, R21, RZ ;  /* 0x0000001518187219 */ /* 0x000fe200000006ff */
[----:B------:R-:W-:Y:S01]  /*28a50*/  @P4 IMAD R11, R13, R12, R2 ;  /* 0x0000000c0d0b4224 */ /* 0x000fe200078e0202 */
[----:B------:R-:W-:Y:S01]  /*28a60*/  LOP3.LUT R0, R17, R26, RZ, 0xc0, !PT ;  /* 0x0000001a11007212 */ /* 0x000fe200078ec0ff */
[----:B------:R-:W-:-:S04]  /*28a70*/  IMAD.MOV R4, RZ, RZ, -R3 ;  /* 0x000000ffff047224 */ /* 0x000fc800078e0a03 */
[----:B------:R-:W-:Y:S01]  /*28a80*/  IMAD R2, R24, R3, R0 ;  /* 0x0000000318027224 */ /* 0x000fe200078e0200 */
[----:B------:R-:W-:Y:S01]  /*28a90*/  LOP3.LUT R3, R10, R5, RZ, 0xc0, !PT ;  /* 0x000000050a037212 */ /* 0x000fe200078ec0ff */
[----:B--2---:R-:W-:Y:S02]  /*28aa0*/  IMAD R0, R4, R20, R19 ;  /* 0x0000001404007224 */ /* 0x004fe400078e0213 */
[----:B---3--:R-:W-:Y:S02]  /*28ab0*/  IMAD R5, R2, R25, R11 ;  /* 0x0000001902057224 */ /* 0x008fe400078e020b */
[----:B------:R-:W-:Y:S02]  /*28ac0*/  IMAD.MOV.U32 R4, RZ, RZ, 0x1 ;  /* 0x00000001ff047424 */ /* 0x000fe400078e00ff */
[----:B------:R-:W-:Y:S02]  /*28ad0*/  IMAD R2, R0, R16, R3 ;  /* 0x0000001000027224 */ /* 0x000fe400078e0203 */
[----:B------:R-:W-:Y:S01]  /*28ae0*/  IMAD.MOV.U32 R10, RZ, RZ, R14 ;  /* 0x000000ffff0a7224 */ /* 0x000fe200078e000e */
[----:B------:R-:W-:-:S02]  /*28af0*/  PRMT R0, R4, 0x7610, R0 ;  /* 0x0000761004007816 */ /* 0x000fc40000000000 */
[----:B------:R-:W-:Y:S02]  /*28b00*/  SEL R4, R2, R5, !P4 ;  /* 0x0000000502047207 */ /* 0x000fe40006000000 */
[----:B------:R-:W-:-:S07]  /*28b10*/  SEL R5, R5, R2, !P4 ;  /* 0x0000000205057207 */ /* 0x000fce0006000000 */
.L_x_556:
[----:B------:R-:W-:-:S08]  /*28b20*/  NOP ;  /* 0x0000000000007918 */ /* 0x000fd00000000000 */
[----:B------:R-:W0:-:S00]  /*28b30*/  USETMAXREG.DEALLOC.CTAPOOL 0x18 ;  /* 0x00000018000079c8 */ /* 0x000e0000080e0500 */
[----:B------:R-:W-:-:S13]  /*28b40*/  ISETP.NE.AND P0, PT, RZ, UR8, PT ;  /* 0x00000008ff007c0c */ /* 0x000fda000bf05270 */
[----:B------:R-:W-:Y:S05]  /*28b50*/  @P0 EXIT ;  /* 0x000000000000094d */ /* 0x000fea0003800000 */
[----:B0-----:R-:W-:Y:S01]  /*28b60*/  LOP3.LUT P0, RZ, R0, 0xff, RZ, 0xc0, !PT ;  /* 0x000000ff00ff7812 */ /* 0x001fe2000780c0ff */
[----:B------:R-:W-:Y:S02]  /*28b70*/  IMAD.MOV.U32 R6, RZ, RZ, 0x1 ;  /* 0x00000001ff067424 */ /* 0x000fe400078e00ff */
[----:B------:R-:W-:-:S10]  /*28b80*/  IMAD.MOV.U32 R7, RZ, RZ, RZ ;  /* 0x000000ffff077224 */ /* 0x000fd400078e00ff */
[----:B------:R-:W-:Y:S05]  /*28b90*/  @!P0 BRA `(.L_x_559) ;  /* 0x0000000c00508947 */ /* 0x000fea0003800000 */
[----:B------:R-:W0:Y:S01]  /*28ba0*/  LDC R0, c[0x0][0x28c] ;  /* 0x0000a300ff007b82 */ /* 0x000e220000000800 */
[----:B------:R-:W-:Y:S01]  /*28bb0*/  ULDC UR6, c[0x0][0x658] ;  /* 0x0001960000067ab9 */ /* 0x000fe20000000800 */
[----:B------:R-:W-:Y:S01]  /*28bc0*/  UMOV UR9, 0xffffffff ;  /* 0xffffffff00097882 */ /* 0x000fe20000000000 */
[----:B------:R-:W-:Y:S01]  /*28bd0*/  ULDC UR8, c[0x0][0xc] ;  /* 0x0000030000087ab9 */ /* 0x000fe20000000800 */
[----:B------:R-:W-:Y:S01]  /*28be0*/  USHF.L.U32 UR11, UR9, UR6, URZ ;  /* 0x00000006090b7299 */ /* 0x000fe2000800063f */
[----:B------:R-:W-:Y:S01]  /*28bf0*/  BSSY B0, `(.L_x_559) ;  /* 0x00000ce000007945 */ /* 0x000fe20003800000 */
[----:B------:R-:W-:Y:S01]  /*28c00*/  UMOV UR10, 0x1 ;  /* 0x00000001000a7882 */ /* 0x000fe20000000000 */
[----:B------:R-:W-:Y:S01]  /*28c10*/  ULDC UR9, c[0x0][0x10] ;  /* 0x0000040000097ab9 */ /* 0x000fe20000000800 */
[----:B------:R-:W1:Y:S01]  /*28c20*/  S2UR UR4, SR_CgaCtaId ;  /* 0x00000000000479c3 */ /* 0x000e620000008800 */
[----:B------:R-:W-:Y:S01]  /*28c30*/  UIMAD.WIDE.U32 UR8, UR8, UR9, URZ ;  /* 0x00000009080872a5 */ /* 0x000fe2000f8e003f */
[----:B------:R-:W-:Y:S01]  /*28c40*/  IMAD.MOV.U32 R9, RZ, RZ, 0x1 ;  /* 0x00000001ff097424 */ /* 0x000fe200078e00ff */
[----:B------:R-:W-:Y:S01]  /*28c50*/  USHF.L.U32 UR6, UR10, UR6, URZ ;  /* 0x000000060a067299 */ /* 0x000fe2000800063f */
[----:B------:R-:W-:Y:S01]  /*28c60*/  IMAD.MOV.U32 R6, RZ, RZ, 0x1 ;  /* 0x00000001ff067424 */ /* 0x000fe200078e00ff */
[----:B------:R-:W-:Y:S01]  /*28c70*/  ULDC UR5, c[0x0][0x600] ;  /* 0x0001800000057ab9 */ /* 0x000fe20000000800 */
[----:B------:R-:W-:Y:S01]  /*28c80*/  ULDC UR10, c[0x0][0x14] ;  /* 0x00000500000a7ab9 */ /* 0x000fe20000000800 */
[----:B------:R-:W-:Y:S01]  /*28c90*/  IMAD.MOV.U32 R7, RZ, RZ, RZ ;  /* 0x000000ffff077224 */ /* 0x000fe200078e00ff */
[----:B------:R-:W-:-:S02]  /*28ca0*/  UIMAD.WIDE.U32 UR24, UR8, UR10, URZ ;  /* 0x0000000a081872a5 */ /* 0x000fc4000f8e003f */
[----:B------:R-:W-:Y:S02]  /*28cb0*/  UIMAD UR18, UR9, UR10, URZ ;  /* 0x0000000a091272a4 */ /* 0x000fe4000f8e023f */
[----:B------:R-:W-:Y:S02]  /*28cc0*/  ULOP3.LUT UR23, UR13, 0x2, URZ, 0xfc, !UPT ;  /* 0x000000020d177892 */ /* 0x000fe4000f8efc3f */
[----:B------:R-:W-:Y:S01]  /*28cd0*/  UIADD3 UR5, UR5, -0x1, URZ ;  /* 0xffffffff05057890 */ /* 0x000fe2000fffe03f */
[----:B0-----:R-:W-:Y:S01]  /*28ce0*/  VIADD R0, R0, 0x7f ;  /* 0x0000007f00007836 */ /* 0x001fe20000000000 */
[----:B------:R-:W-:Y:S02]  /*28cf0*/  ULOP3.LUT UR20, URZ, UR11, URZ, 0x33, !UPT ;  /* 0x0000000b3f147292 */ /* 0x000fe4000f8e333f */
[----:B------:R-:W-:Y:S02]  /*28d00*/  UIADD3 UR18, UR25, UR18, URZ ;  /* 0x0000001219127290 */ /* 0x000fe4000fffe03f */
[----:B------:R-:W-:Y:S01]  /*28d10*/  SHF.R.S32.HI R3, RZ, 0x1f, R0 ;  /* 0x0000001fff037819 */ /* 0x000fe20000011400 */
[----:B------:R-:W-:Y:S01]  /*28d20*/  ULDC.64 UR26, c[0x0][0x198] ;  /* 0x00006600001a7ab9 */ /* 0x000fe20000000a00 */
[----:B-1----:R-:W-:-:S02]  /*28d30*/  USHF.L.U32 UR7, UR4, 0x7, URZ ;  /* 0x0000000704077899 */ /* 0x002fc4000800063f */
[----:B------:R-:W-:Y:S01]  /*28d40*/  LEA.HI R0, R3, R0, RZ, 0x7 ;  /* 0x0000000003007211 */ /* 0x000fe200078f38ff */
[----:B------:R-:W-:Y:S02]  /*28d50*/  USHF.L.U32 UR4, UR4, 0xe, URZ ;  /* 0x0000000e04047899 */ /* 0x000fe4000800063f */
[----:B------:R-:W-:Y:S01]  /*28d60*/  ULOP3.LUT UR7, UR7, 0x80, URZ, 0xc0, !UPT ;  /* 0x0000008007077892 */ /* 0x000fe2000f8ec03f */
[----:B------:R-:W-:-:S05]  /*28d70*/  SHF.R.S32.HI R0, RZ, 0x7, R0 ;  /* 0x00000007ff007819 */ /* 0x000fca0000011400 */
[----:B------:R-:W-:-:S07]  /*28d80*/  VIADD R15, R0, 0x1 ;  /* 0x00000001000f7836 */ /* 0x000fce0000000000 */
.L_x_570:
[----:B------:R-:W-:-:S03]  /*28d90*/  UMOV UR8, 0xffffffff ;  /* 0xffffffff00087882 */ /* 0x000fc60000000000 */
[----:B------:R-:W-:Y:S05]  /*28da0*/  BRA.DIV UR8, `(.L_x_560) ;  /* 0x0000000e08a47947 */ /* 0x000fea000b800000 */
[----:B------:R-:W-:-:S13]  /*28db0*/  ELECT P0, URZ, PT ;  /* 0x00000000003f782f */ /* 0x000fda0003800000 */
.L_x_580:
[----:B------:R-:W0:Y:S01]  /*28dc0*/  LDC R2, c[0x0][0x28c] ;  /* 0x0000a300ff027b82 */ /* 0x000e220000000800 */
[----:B------:R-:W-:Y:S01]  /*28dd0*/  BSSY B1, `(.L_x_561) ;  /* 0x0000039000017945 */ /* 0x000fe20003800000 */
[----:B0-----:R-:W-:-:S13]  /*28de0*/  ISETP.LT.OR P0, PT, R2, 0x1, !P0 ;  /* 0x000000010200780c */ /* 0x001fda0004701670 */
[----:B------:R-:W-:Y:S05]  /*28df0*/  @P0 BRA `(.L_x_562) ;  /* 0x0000000000d80947 */ /* 0x000fea0003800000 */
[----:B------:R-:W-:Y:S01]  /*28e00*/  LEA R4, R4, UR7, 0x8 ;  /* 0x0000000704047c11 */ /* 0x000fe2000f8e40ff */
[----:B------:R-:W-:Y:S02]  /*28e10*/  IMAD.SHL.U32 R5, R5, 0x100, RZ ;  /* 0x0000010005057824 */ /* 0x000fe400078e00ff */
[----:B------:R-:W-:Y:S02]  /*28e20*/  IMAD.MOV.U32 R13, RZ, RZ, RZ ;  /* 0x000000ffff0d7224 */ /* 0x000fe400078e00ff */
[----:B------:R-:W-:Y:S02]  /*28e30*/  IMAD.MOV.U32 R2, RZ, RZ, R15 ;  /* 0x000000ffff027224 */ /* 0x000fe400078e000f */
[----:B------:R-:W-:Y:S02]  /*28e40*/  IMAD.MOV.U32 R3, RZ, RZ, R6 ;  /* 0x000000ffff037224 */ /* 0x000fe400078e0006 */
[----:B------:R-:W-:-:S07]  /*28e50*/  IMAD.MOV.U32 R8, RZ, RZ, R7 ;  /* 0x000000ffff087224 */ /* 0x000fce00078e0007 */
.L_x_565:
[----:B------:R-:W0:Y:S01]  /*28e60*/  S2R R12, SR_CgaCtaId ;  /* 0x00000000000c7919 */ /* 0x000e220000008800 */
[----:B------:R-:W-:Y:S01]  /*28e70*/  MOV R11, 0x400 ;  /* 0x00000400000b7802 */ /* 0x000fe20000000f00 */
[----:B------:R-:W1:Y:S03]  /*28e80*/  S2R R14, SR_TID.X ;  /* 0x00000000000e7919 */ /* 0x000e660000002100 */
[----:B0-----:R-:W-:Y:S02]  /*28e90*/  LEA R17, R12, R11, 0x18 ;  /* 0x0000000b0c117211 */ /* 0x001fe400078ec0ff */
[----:B------:R-:W-:Y:S02]  /*28ea0*/  SHF.L.U32 R11, R3, 0x1f, RZ ;  /* 0x0000001f030b7819 */ /* 0x000fe400000006ff */
[----:B-1----:R-:W-:Y:S01]  /*28eb0*/  LOP3.LUT P1, RZ, R14, 0x7f, RZ, 0xc0, !PT ;  /* 0x0000007f0eff7812 */ /* 0x002fe2000782c0ff */
[----:B------:R-:W-:-:S04]  /*28ec0*/  IMAD R12, R8, 0x8, R17 ;  /* 0x00000008080c7824 */ /* 0x000fc800078e0211 */
[----:B------:R-:W0:Y:S02]  /*28ed0*/  SYNCS.PHASECHK.TRANS64.TRYWAIT P0, [R12+URZ+0x18], R11 ;  /* 0x0000180b0c0075a7 */ /* 0x000e24000800017f */
[----:B0-----:R-:W-:Y:S06]  /*28ee0*/  @!P0 BRA `(.L_x_563) ;  /* 0x0000000c00748947 */ /* 0x001fec0003800000 */
.L_x_581:
[----:B0-----:R-:W0:Y:S01]  /*28ef0*/  @!P1 LDC R11, c[0x0][0x500] ;  /* 0x00014000ff0b9b82 */ /* 0x001e220000000800 */
[----:B------:R-:W-:-:S04]  /*28f00*/  UPRMT UR8, UR23, 0x9910, URZ ;  /* 0x0000991017087896 */ /* 0x000fc8000800003f */
[----:B------:R-:W-:-:S06]  /*28f10*/  UISETP.NE.AND UP0, UPT, UR8, 0x2, UPT ;  /* 0x000000020800788c */ /* 0x000fcc000bf05270 */
[----:B------:R-:W-:Y:S01]  /*28f20*/  PLOP3.LUT P0, PT, PT, PT, UP0, 0x80, 0x0 ;  /* 0x000000000000781c */ /* 0x000fe20003f0f008 */
[----:B0-----:R0:W-:-:S12]  /*28f30*/  @!P1 SYNCS.ARRIVE.TRANS64 RZ, [R12+URZ], R11 ;  /* 0x0000000b0cff99a7 */ /* 0x0011d8000800003f */
[----:B------:R-:W-:Y:S05]  /*28f40*/  @P0 BRA `(.L_x_564) ;  /* 0x0000000000040947 */ /* 0x000fea0003800000 */
[----:B------:R-:W-:Y:S01]  /*28f50*/  BPT.TRAP 0x1 ;  /* 0x000000040000795c */ /* 0x000fe20000300000 */
.L_x_564:
[----:B------:R-:W-:Y:S01]  /*28f60*/  R2UR UR8, R8 ;  /* 0x00000000080872ca */ /* 0x000fe200000e0000 */
[----:B------:R-:W-:Y:S01]  /*28f70*/  VIADD R2, R2, 0xffffffff ;  /* 0xffffffff02027836 */ /* 0x000fe20000000000 */
[----:B------:R-:W-:Y:S01]  /*28f80*/  R2UR UR19, R17 ;  /* 0x00000000111372ca */ /* 0x000fe200000e0000 */
[----:B------:R-:W-:Y:S01]  /*28f90*/  UIADD3 UR14, UP0, UR26, 0xf0, URZ ;  /* 0x000000f01a0e7890 */ /* 0x000fe2000ff1e03f */
[----:B------:R-:W-:Y:S01]  /*28fa0*/  R2UR UR21, R5 ;  /* 0x00000000051572ca */ /* 0x000fe200000e0000 */
[----:B------:R-:W-:Y:S01]  /*28fb0*/  UIADD3 UR28, UP1, UR26, 0x1f0, URZ ;  /* 0x000001f01a1c7890 */ /* 0x000fe2000ff3e03f */
[----:B------:R-:W-:Y:S01]  /*28fc0*/  R2UR UR9, R12 ;  /* 0x000000000c0972ca */ /* 0x000fe200000e0000 */
[----:B------:R-:W-:Y:S01]  /*28fd0*/  UIADD3.X UR15, URZ, UR27, URZ, UP0, !UPT ;  /* 0x0000001b3f0f7290 */ /* 0x000fe200087fe43f */
[C---:B------:R-:W-:Y:S01]  /*28fe0*/  R2UR UR10, R13.reuse ;  /* 0x000000000d0a72ca */ /* 0x040fe200000e0000 */
[----:B------:R-:W-:Y:S01]  /*28ff0*/  VIADD R8, R8, 0x1 ;  /* 0x0000000108087836 */ /* 0x000fe20000000000 */
[----:B------:R-:W-:Y:S01]  /*29000*/  R2UR UR12, R10 ;  /* 0x000000000a0c72ca */ /* 0x000fe200000e0000 */
[----:B------:R-:W-:Y:S01]  /*29010*/  UIADD3.X UR29, URZ, UR27, URZ, UP1, !UPT ;  /* 0x0000001b3f1d7290 */ /* 0x000fe20008ffe43f */
[----:B------:R-:W-:Y:S01]  /*29020*/  R2UR UR22, R4 ;  /* 0x00000000041672ca */ /* 0x000fe200000e0000 */
[----:B------:R-:W-:Y:S01]  /*29030*/  USHF.L.U32 UR8, UR8, 0xf, URZ ;  /* 0x0000000f08087899 */ /* 0x000fe2000800063f */
[----:B------:R-:W-:Y:S01]  /*29040*/  ISETP.GT.AND P1, PT, R2, 0x1, PT ;  /* 0x000000010200780c */ /* 0x000fe20003f24270 */
[----:B------:R-:W-:Y:S01]  /*29050*/  UMOV UR16, 0x0 ;  /* 0x0000000000107882 */ /* 0x000fe20000000000 */
[----:B------:R-:W-:Y:S01]  /*29060*/  UMOV UR17, 0x10000000 ;  /* 0x1000000000117882 */ /* 0x000fe20000000000 */
[----:B------:R-:W-:Y:S01]  /*29070*/  ULOP3.LUT UR11, UR8, 0x4000, UR4, 0xf8, !UPT ;  /* 0x00004000080b7892 */ /* 0x000fe2000f8ef804 */
[C---:B------:R-:W-:Y:S01]  /*29080*/  ISETP.NE.AND P0, PT, R8.reuse, 0x3, PT ;  /* 0x000000030800780c */ /* 0x040fe20003f05270 */
[----:B------:R-:W-:Y:S01]  /*29090*/  UIADD3 UR8, UR19, 0x100, UR8 ;  /* 0x0000010013087890 */ /* 0x000fe2000fffe008 */
[----:B------:R-:W-:Y:S01]  /*290a0*/  VIADD R13, R13, 0x80 ;  /* 0x000000800d0d7836 */ /* 0x000fe20000000000 */
[----:B------:R-:W-:Y:S01]  /*290b0*/  UIADD3 UR19, UR19, 0x18100, UR11 ;  /* 0x0001810013137890 */ /* 0x000fe2000fffe00b */
[----:B0-----:R-:W-:Y:S01]  /*290c0*/  SEL R12, RZ, 0x1, P0 ;  /* 0x00000001ff0c7807 */ /* 0x001fe20000000000 */
[----:B------:R-:W-:Y:S01]  /*290d0*/  UMOV UR30, 0x30000 ;  /* 0x00030000001e7882 */ /* 0x000fe20000000000 */
[----:B------:R-:W-:Y:S01]  /*290e0*/  UMOV UR11, UR21 ;  /* 0x00000015000b7c82 */ /* 0x000fe20008000000 */
[----:B------:R-:W-:-:S02]  /*290f0*/  SEL R8, R8, RZ, P0 ;  /* 0x000000ff08087207 */ /* 0x000fc40000000000 */
[----:B------:R-:W-:Y:S01]  /*29100*/  LOP3.LUT R3, R3, R12, RZ, 0x3c, !PT ;  /* 0x0000000c03037212 */ /* 0x000fe200078e3cff */
[----:B------:R0:W-:Y:S02]  /*29110*/  UTMALDG.3D [UR8], [UR14], desc[UR16] ;  /* 0x000010080e0075b4 */ /* 0x0001e40008011000 */
[----:B0-----:R-:W-:Y:S01]  /*29120*/  UMOV UR8, UR19 ;  /* 0x0000001300087c82 */ /* 0x001fe20008000000 */
[----:B------:R-:W-:Y:S02]  /*29130*/  UMOV UR11, UR22 ;  /* 0x00000016000b7c82 */ /* 0x000fe40008000000 */
[----:B------:R0:W-:Y:S02]  /*29140*/  UTMALDG.3D.MULTICAST [UR8], [UR28], UR30, desc[UR16] ;  /* 0x000010081c0073b4 */ /* 0x0001e4000801181e */
[----:B0-----:R-:W-:Y:S05]  /*29150*/  @P1 BRA `(.L_x_565) ;  /* 0xfffffffc00401947 */ /* 0x001fea000383ffff */
.L_x_562:
[----:B------:R-:W-:Y:S05]  /*29160*/  BSYNC B1 ;  /* 0x0000000000017941 */ /* 0x000fea0003800000 */
.L_x_561:
[----:B------:R-:W2:Y:S01]  /*29170*/  LDL.LU R16, [R1+0x458] ;  /* 0x0004580001107983 */ /* 0x000ea20000300800 */
[----:B------:R-:W-:Y:S01]  /*29180*/  LOP3.LUT P0, RZ, R9, 0xff, RZ, 0xc0, !PT ;  /* 0x000000ff09ff7812 */ /* 0x000fe2000780c0ff */
[C---:B------:R-:W-:Y:S01]  /*29190*/  IMAD.IADD R4, R0.reuse, 0x1, R7 ;  /* 0x0000000100047824 */ /* 0x040fe200078e0207 */
[----:B------:R-:W-:Y:S01]  /*291a0*/  ULDC.64 UR8, c[0x0][0x650] ;  /* 0x0001940000087ab9 */ /* 0x000fe20000000a00 */
[----:B------:R-:W3:Y:S01]  /*291b0*/  LDL.LU R14, [R1+0x45c] ;  /* 0x00045c00010e7983 */ /* 0x000ee20000300800 */
[----:B------:R-:W-:Y:S01]  /*291c0*/  ISETP.GE.U32.AND P1, PT, R0, 0x3, PT ;  /* 0x000000030000780c */ /* 0x000fe20003f26070 */
[----:B------:R-:W-:Y:S01]  /*291d0*/  BSSY B1, `(.L_x_566) ;  /* 0x000006d000017945 */ /* 0x000fe20003800000 */
[----:B------:R-:W-:Y:S01]  /*291e0*/  IMAD.MOV.U32 R10, RZ, RZ, -0x1 ;  /* 0xffffffffff0a7424 */ /* 0x000fe200078e00ff */
[----:B------:R-:W-:-:S06]  /*291f0*/  PRMT R9, RZ, 0x7610, R9 ;  /* 0x00007610ff097816 */ /* 0x000fcc0000000009 */
[----:B------:R-:W0:Y:S01]  /*29200*/  @P0 S2R R3, SR_CgaCtaId ;  /* 0x0000000000030919 */ /* 0x000e220000008800 */
[----:B------:R-:W-:-:S04]  /*29210*/  @P0 MOV R2, 0x400 ;  /* 0x0000040000020802 */ /* 0x000fc80000000f00 */
[----:B0-----:R-:W-:-:S04]  /*29220*/  @P0 LEA R2, R3, R2, 0x18 ;  /* 0x0000000203020211 */ /* 0x001fc800078ec0ff */
[----:B------:R0:W-:Y:S01]  /*29230*/  @P0 SYNCS.ARRIVE.TRANS64.A1T0 RZ, [R2+URZ+0x48], RZ ;  /* 0x000048ff02ff09a7 */ /* 0x0001e2000810003f */
[----:B------:R-:W-:-:S04]  /*29240*/  ISETP.GT.U32.AND P0, PT, R4, 0x2, PT ;  /* 0x000000020400780c */ /* 0x000fc80003f04070 */
[----:B------:R-:W-:Y:S01]  /*29250*/  ISETP.LT.U32.AND P0, PT, R0, 0x3, P0 ;  /* 0x000000030000780c */ /* 0x000fe20000701070 */
[----:B0-----:R-:W-:-:S05]  /*29260*/  IMAD.WIDE.U32 R2, R4, -0x55555555, RZ ;  /* 0xaaaaaaab04027825 */ /* 0x001fca00078e00ff */
[----:B------:R-:W-:Y:S02]  /*29270*/  SHF.R.U32.HI R5, RZ, 0x1, R3 ;  /* 0x00000001ff057819 */ /* 0x000fe40000011603 */
[----:B------:R-:W-:Y:S02]  /*29280*/  SEL R3, RZ, 0x1, !P0 ;  /* 0x00000001ff037807 */ /* 0x000fe40004000000 */
[----:B------:R-:W-:Y:S01]  /*29290*/  PRMT R2, RZ, 0x7610, R2 ;  /* 0x00007610ff027816 */ /* 0x000fe20000000002 */
[----:B------:R-:W-:Y:S01]  /*292a0*/  IMAD R7, R5, -0x3, R4 ;  /* 0xfffffffd05077824 */ /* 0x000fe200078e0204 */
[----:B------:R-:W-:Y:S01]  /*292b0*/  LOP3.LUT R6, R6, R3, RZ, 0x3c, !PT ;  /* 0x0000000306067212 */ /* 0x000fe200078e3cff */
[----:B------:R-:W-:-:S03]  /*292c0*/  IMAD.MOV.U32 R4, RZ, RZ, -0x1 ;  /* 0xffffffffff047424 */ /* 0x000fc600078e00ff */
[----:B------:R-:W-:Y:S01]  /*292d0*/  @P1 LOP3.LUT R6, R6, 0x1, R5, 0x78, !PT ;  /* 0x0000000106061812 */ /* 0x000fe200078e7805 */
[----:B------:R-:W-:Y:S01]  /*292e0*/  IMAD.MOV.U32 R5, RZ, RZ, -0x1 ;  /* 0xffffffffff057424 */ /* 0x000fe200078e00ff */
[----:B---3--:R-:W-:-:S04]  /*292f0*/  IADD3 R14, P0, R14, UR24, RZ ;  /* 0x000000180e0e7c10 */ /* 0x008fc8000ff1e0ff */
[----:B--2---:R-:W-:Y:S01]  /*29300*/  IADD3.X R16, R16, UR18, RZ, P0, !PT ;  /* 0x0000001210107c10 */ /* 0x004fe200087fe4ff */
[----:B------:R0:W-:Y:S01]  /*29310*/  STL [R1+0x45c], R14 ;  /* 0x00045c0e01007387 */ /* 0x0001e20000100800 */
[----:B------:R-:W-:-:S03]  /*29320*/  ISETP.GE.U32.AND P0, PT, R14, UR8, PT ;  /* 0x000000080e007c0c */ /* 0x000fc6000bf06070 */
[----:B------:R0:W-:Y:S01]  /*29330*/  STL [R1+0x458], R16 ;  /* 0x0004581001007387 */ /* 0x0001e20000100800 */
[----:B------:R-:W-:-:S13]  /*29340*/  ISETP.GE.U32.AND.EX P0, PT, R16, UR9, PT, P0 ;  /* 0x0000000910007c0c */ /* 0x000fda000bf06100 */
[----:B0-----:R-:W-:Y:S05]  /*29350*/  @P0 BRA `(.L_x_567) ;  /* 0x0000000400500947 */ /* 0x001fea0003800000 */
[----:B------:R-:W0:Y:S01]  /*29360*/  S2R R8, SR_CTAID.X ;  /* 0x0000000000087919 */ /* 0x000e220000002500 */
[----:B------:R-:W-:Y:S01]  /*29370*/  ULDC UR8, c[0x0][0x150] ;  /* 0x0000540000087ab9 */ /* 0x000fe20000000800 */
[----:B------:R-:W1:Y:S01]  /*29380*/  LDC R3, c[0x0][0x144] ;  /* 0x00005100ff037b82 */ /* 0x000e620000000800 */
[----:B------:R-:W-:Y:S01]  /*29390*/  ULDC UR11, c[0x0][0x630] ;  /* 0x00018c00000b7ab9 */ /* 0x000fe20000000800 */
[----:B------:R-:W2:Y:S06]  /*293a0*/  S2R R5, SR_CTAID.Y ;  /* 0x0000000000057919 */ /* 0x000eac0000002600 */
[----:B------:R-:W3:Y:S01]  /*293b0*/  LDC R12, c[0x0][0x148] ;  /* 0x00005200ff0c7b82 */ /* 0x000ee20000000800 */
[----:B0-----:R-:W-:-:S02]  /*293c0*/  I2FP.F32.U32 R2, R8 ;  /* 0x0000000800027245 */ /* 0x001fc40000201000 */
[----:B--2---:R-:W-:-:S03]  /*293d0*/  I2FP.F32.U32 R4, R5 ;  /* 0x0000000500047245 */ /* 0x004fc60000201000 */
[----:B------:R-:W-:Y:S01]  /*293e0*/  FMUL R2, R2, UR8 ;  /* 0x0000000802027c20 */ /* 0x000fe20008400000 */
[----:B------:R-:W-:Y:S02]  /*293f0*/  ULDC UR8, c[0x0][0x154] ;  /* 0x0000550000087ab9 */ /* 0x000fe40000000800 */
[----:B------:R-:W-:Y:S01]  /*29400*/  FMUL R10, R4, UR8 ;  /* 0x00000008040a7c20 */ /* 0x000fe20008400000 */
[----:B------:R-:W-:Y:S02]  /*29410*/  ULDC.64 UR8, c[0x0][0x628] ;  /* 0x00018a0000087ab9 */ /* 0x000fe40000000a00 */
[----:B------:R-:W0:Y:S01]  /*29420*/  F2I.U32.TRUNC.NTZ R2, R2 ;  /* 0x0000000200027305 */ /* 0x000e22000020f000 */
[----:B------:R-:W-:-:S04]  /*29430*/  ISETP.NE.U32.AND P0, PT, RZ, UR8, PT ;  /* 0x00000008ff007c0c */ /* 0x000fc8000bf05070 */
[----:B------:R-:W-:-:S03]  /*29440*/  ISETP.NE.AND.EX P0, PT, RZ, UR9, PT, P0 ;  /* 0x00000009ff007c0c */ /* 0x000fc6000bf05300 */
[----:B------:R-:W2:Y:S01]  /*29450*/  F2I.U32.TRUNC.NTZ R10, R10 ;  /* 0x0000000a000a7305 */ /* 0x000ea2000020f000 */
[----:B0-----:R-:W-:Y:S02]  /*29460*/  IMAD.MOV R4, RZ, RZ, -R2 ;  /* 0x000000ffff047224 */ /* 0x001fe400078e0a02 */
[----:B------:R-:W-:Y:S02]  /*29470*/  IMAD.MOV.U32 R2, RZ, RZ, R14 ;  /* 0x000000ffff027224 */ /* 0x000fe400078e000e */
[----:B-1----:R-:W-:Y:S02]  /*29480*/  IMAD R8, R3, R4, R8 ;  /* 0x0000000403087224 */ /* 0x002fe400078e0208 */
[----:B--2---:R-:W-:-:S04]  /*29490*/  IMAD.MOV R3, RZ, RZ, -R10 ;  /* 0x000000ffff037224 */ /* 0x004fc800078e0a0a */
[----:B---3--:R-:W-:Y:S02]  /*294a0*/  @P4 IMAD R8, R12, R3, R5 ;  /* 0x000000030c084224 */ /* 0x008fe400078e0205 */
[----:B------:R-:W-:Y:S01]  /*294b0*/  IMAD.MOV.U32 R3, RZ, RZ, R16 ;  /* 0x000000ffff037224 */ /* 0x000fe200078e0010 */
[----:B------:R-:W-:Y:S06]  /*294c0*/  @!P0 BRA `(.L_x_568) ;  /* 0x0000000000288947 */ /* 0x000fec0003800000 */
[----:B------:R-:W-:Y:S02]  /*294d0*/  ULDC UR10, c[0x0][0x634] ;  /* 0x00018d00000a7ab9 */ /* 0x000fe40000000800 */
[----:B------:R-:W-:-:S05]  /*294e0*/  IADD3 R3, P0, R14, UR10, RZ ;  /* 0x0000000a0e037c10 */ /* 0x000fca000ff1e0ff */
[----:B------:R-:W-:-:S04]  /*294f0*/  IMAD.X R11, RZ, RZ, R16, P0 ;  /* 0x000000ffff0b7224 */ /* 0x000fc800000e0610 */
[----:B------:R-:W-:-:S04]  /*29500*/  IMAD.WIDE.U32 R4, R11, UR8, RZ ;  /* 0x000000080b047c25 */ /* 0x000fc8000f8e00ff */
[----:B------:R-:W-:-:S04]  /*29510*/  IMAD.WIDE.U32 R4, P0, R3, UR9, R4 ;  /* 0x0000000903047c25 */ /* 0x000fc8000f800004 */
[----:B------:R-:W-:-:S04]  /*29520*/  IMAD.WIDE.U32 R2, R3, UR8, RZ ;  /* 0x0000000803027c25 */ /* 0x000fc8000f8e00ff */
[----:B------:R-:W-:Y:S01]  /*29530*/  IMAD.MOV.U32 R2, RZ, RZ, R5 ;  /* 0x000000ffff027224 */ /* 0x000fe200078e0005 */
[----:B------:R-:W-:Y:S01]  /*29540*/  IADD3 RZ, P1, R3, R4, RZ ;  /* 0x0000000403ff7210 */ /* 0x000fe20007f3e0ff */
[----:B------:R-:W-:-:S04]  /*29550*/  IMAD.X R3, RZ, RZ, RZ, P0 ;  /* 0x000000ffff037224 */ /* 0x000fc800000e06ff */
[----:B------:R-:W-:-:S08]  /*29560*/  IMAD.WIDE.U32.X R2, R11, UR9, R2, P1 ;  /* 0x000000090b027c25 */ /* 0x000fd000088e0402 */
.L_x_568:
[--C-:B------:R-:W-:Y:S01]  /*29570*/  SHF.R.U64 R10, R2, UR11, R3.reuse ;  /* 0x0000000b020a7c19 */ /* 0x100fe20008001203 */
[----:B------:R-:W-:Y:S01]  /*29580*/  ULDC.64 UR8, c[0x0][0x620] ;  /* 0x0001880000087ab9 */ /* 0x000fe20000000a00 */
[----:B------:R-:W-:Y:S01]  /*29590*/  SHF.R.U32.HI R2, RZ, UR11, R3 ;  /* 0x0000000bff027c19 */ /* 0x000fe20008011603 */
[----:B------:R-:W-:Y:S01]  /*295a0*/  IMAD.MOV.U32 R3, RZ, RZ, R16 ;  /* 0x000000ffff037224 */ /* 0x000fe200078e0010 */
[----:B------:R-:W-:Y:S01]  /*295b0*/  IADD3 R11, P0, RZ, -R10, RZ ;  /* 0x8000000aff0b7210 */ /* 0x000fe20007f1e0ff */
[----:B------:R-:W-:-:S04]  /*295c0*/  ULDC.64 UR10, c[0x0][0x640] ;  /* 0x00019000000a7ab9 */ /* 0x000fc80000000a00 */
[----:B------:R-:W-:Y:S01]  /*295d0*/  IMAD.X R2, RZ, RZ, ~R2, P0 ;  /* 0x000000ffff027224 */ /* 0x000fe200000e0e02 */
[----:B------:R-:W-:-:S03]  /*295e0*/  ISETP.NE.U32.AND P0, PT, RZ, UR10, PT ;  /* 0x0000000aff007c0c */ /* 0x000fc6000bf05070 */
[----:B------:R-:W-:Y:S01]  /*295f0*/  IMAD R2, R2, UR8, RZ ;  /* 0x0000000802027c24 */ /* 0x000fe2000f8e02ff */
[----:B------:R-:W-:-:S03]  /*29600*/  ISETP.NE.AND.EX P0, PT, RZ, UR11, PT, P0 ;  /* 0x0000000bff007c0c */ /* 0x000fc6000bf05300 */
[----:B------:R-:W-:Y:S02]  /*29610*/  IMAD R5, R11, UR9, R2 ;  /* 0x000000090b057c24 */ /* 0x000fe4000f8e0202 */
[----:B------:R-:W-:-:S04]  /*29620*/  IMAD.MOV.U32 R2, RZ, RZ, R14 ;  /* 0x000000ffff027224 */ /* 0x000fc800078e000e */
[----:B------:R-:W-:Y:S01]  /*29630*/  IMAD.WIDE.U32 R2, R11, UR8, R2 ;  /* 0x000000080b027c25 */ /* 0x000fe2000f8e0002 */
[----:B------:R-:W-:-:S03]  /*29640*/  ULDC UR8, c[0x0][0x618] ;  /* 0x0001860000087ab9 */ /* 0x000fc60000000800 */
[----:B------:R-:W-:-:S05]  /*29650*/  IMAD.IADD R3, R3, 0x1, R5 ;  /* 0x0000000103037824 */ /* 0x000fca00078e0205 */
[--C-:B------:R-:W-:Y:S02]  /*29660*/  SHF.R.U64 R11, R2, UR8, R3.reuse ;  /* 0x00000008020b7c19 */ /* 0x100fe40008001203 */
[----:B------:R-:W-:Y:S01]  /*29670*/  SHF.R.U32.HI R2, RZ, UR8, R3 ;  /* 0x00000008ff027c19 */ /* 0x000fe20008011603 */
[----:B------:R-:W-:-:S03]  /*29680*/  ULDC UR8, c[0x0][0x608] ;  /* 0x0001820000087ab9 */ /* 0x000fc60000000800 */
[--C-:B------:R-:W-:Y:S02]  /*29690*/  SHF.R.U64 R12, R11, UR8, R2.reuse ;  /* 0x000000080b0c7c19 */ /* 0x100fe40008001202 */
[----:B------:R-:W-:Y:S01]  /*296a0*/  SHF.R.U32.HI R3, RZ, UR8, R2 ;  /* 0x00000008ff037c19 */ /* 0x000fe20008011602 */
[----:B------:R-:W-:-:S03]  /*296b0*/  ULDC UR8, c[0x0][0x658] ;  /* 0x0001960000087ab9 */ /* 0x000fc60000000800 */
[--C-:B------:R-:W-:Y:S02]  /*296c0*/  SHF.R.U64 R13, R12, UR8, R3.reuse ;  /* 0x000000080c0d7c19 */ /* 0x100fe40008001203 */
[----:B------:R-:W-:-:S03]  /*296d0*/  SHF.R.U32.HI R14, RZ, UR8, R3 ;  /* 0x00000008ff0e7c19 */ /* 0x000fc60008011603 */
[----:B------:R-:W-:Y:S02]  /*296e0*/  IMAD.MOV.U32 R2, RZ, RZ, R13 ;  /* 0x000000ffff027224 */ /* 0x000fe400078e000d */
        /* <DEDUP_REMOVED lines=12> */
.L_x_569:
[----:B------:R-:W-:Y:S01]  /*297b0*/  ULDC UR8, c[0x0][0x648] ;  /* 0x0001920000087ab9 */ /* 0x000fe20000000800 */
[----:B------:R-:W-:Y:S02]  /*297c0*/  LOP3.LUT R12, R12, UR20, RZ, 0xc0, !PT ;  /* 0x000000140c0c7c12 */ /* 0x000fe4000f8ec0ff */
[----:B------:R-:W-:Y:S01]  /*297d0*/  SHF.R.U64 R3, R2, UR8, R3 ;  /* 0x0000000802037c19 */ /* 0x000fe20008001203 */
[----:B------:R-:W-:-:S04]  /*297e0*/  ULDC UR8, c[0x0][0x638] ;  /* 0x00018e0000087ab9 */ /* 0x000fc80000000800 */
[----:B------:R-:W-:Y:S02]  /*297f0*/  IMAD.MOV R2, RZ, RZ, -R3 ;  /* 0x000000ffff027224 */ /* 0x000fe400078e0a03 */
[----:B------:R-:W-:Y:S02]  /*29800*/  IMAD R5, R3, UR6, R12 ;  /* 0x0000000603057c24 */ /* 0x000fe4000f8e020c */
[----:B------:R-:W-:Y:S01]  /*29810*/  IMAD R13, R2, UR8, R13 ;  /* 0x00000008020d7c24 */ /* 0x000fe2000f8e020d */
[----:B------:R-:W-:Y:S01]  /*29820*/  ULDC UR8, c[0x0][0x610] ;  /* 0x0001840000087ab9 */ /* 0x000fe20000000800 */
[----:B------:R-:W-:Y:S01]  /*29830*/  LOP3.LUT R2, R11, UR5, RZ, 0xc0, !PT ;  /* 0x000000050b027c12 */ /* 0x000fe2000f8ec0ff */
[----:B------:R-:W-:Y:S01]  /*29840*/  IMAD R8, R5, UR8, R8 ;  /* 0x0000000805087c24 */ /* 0x000fe2000f8e0208 */
[----:B------:R-:W-:-:S03]  /*29850*/  ULDC UR8, c[0x0][0x600] ;  /* 0x0001800000087ab9 */ /* 0x000fc60000000800 */
[----:B------:R-:W-:Y:S02]  /*29860*/  IMAD R13, R13, UR8, R2 ;  /* 0x000000080d0d7c24 */ /* 0x000fe4000f8e0202 */
[----:B------:R-:W-:-:S03]  /*29870*/  IMAD.MOV.U32 R2, RZ, RZ, 0x1 ;  /* 0x00000001ff027424 */ /* 0x000fc600078e00ff */
[----:B------:R-:W-:Y:S02]  /*29880*/  SEL R4, R13, R8, !P4 ;  /* 0x000000080d047207 */ /* 0x000fe40006000000 */
[----:B------:R-:W-:-:S07]  /*29890*/  SEL R5, R8, R13, !P4 ;  /* 0x0000000d08057207 */ /* 0x000fce0006000000 */
.L_x_567:
[----:B------:R-:W-:Y:S05]  /*298a0*/  BSYNC B1 ;  /* 0x0000000000017941 */ /* 0x000fea0003800000 */
.L_x_566:
[----:B------:R-:W-:-:S13]  /*298b0*/  LOP3.LUT P0, RZ, R2, 0xff, RZ, 0xc0, !PT ;  /* 0x000000ff02ff7812 */ /* 0x000fda000780c0ff */
[----:B------:R-:W-:Y:S05]  /*298c0*/  @P0 BRA `(.L_x_570) ;  /* 0xfffffff400300947 */ /* 0x000fea000383ffff */
[----:B------:R-:W-:Y:S05]  /*298d0*/  BSYNC B0 ;  /* 0x0000000000007941 */ /* 0x000fea0003800000 */
.L_x_559:
[----:B------:R-:W-:-:S03]  /*298e0*/  UMOV UR8, 0xffffffff ;  /* 0xffffffff00087882 */ /* 0x000fc60000000000 */
[----:B------:R-:W-:Y:S05]  /*298f0*/  BRA.DIV UR8, `(.L_x_571) ;  /* 0x0000000608047947 */ /* 0x000fea000b800000 */
[----:B------:R-:W-:-:S13]  /*29900*/  ELECT P0, URZ, PT ;  /* 0x00000000003f782f */ /* 0x000fda0003800000 */
.L_x_584:
[----:B------:R-:W-:Y:S04]  /*29910*/  BSSY B0, `(.L_x_572) ;  /* 0x0000023000007945 */ /* 0x000fe80003800000 */
[----:B------:R-:W-:Y:S05]  /*29920*/  @!P0 BRA `(.L_x_573) ;  /* 0x0000000000848947 */ /* 0x000fea0003800000 */
[----:B------:R-:W-:-:S04]  /*29930*/  ULOP3.LUT UR8, UR13, 0x2, URZ, 0xfc, !UPT ;  /* 0x000000020d087892 */ /* 0x000fc8000f8efc3f */
[----:B------:R-:W-:-:S06]  /*29940*/  UISETP.NE.AND UP0, UPT, UR8, 0x3, UPT ;  /* 0x000000030800788c */ /* 0x000fcc000bf05270 */
[----:B------:R-:W-:-:S13]  /*29950*/  PLOP3.LUT P0, PT, PT, PT, UP0, 0x80, 0x0 ;  /* 0x000000000000781c */ /* 0x000fda0003f0f008 */
[----:B------:R-:W-:Y:S05]  /*29960*/  @!P0 BRA `(.L_x_574) ;  /* 0x0000000000048947 */ /* 0x000fea0003800000 */
[----:B------:R-:W-:Y:S01]  /*29970*/  BPT.TRAP 0x1 ;  /* 0x000000040000795c */ /* 0x000fe20000300000 */
.L_x_574:
[----:B------:R-:W0:Y:S01]  /*29980*/  S2R R3, SR_CgaCtaId ;  /* 0x0000000000037919 */ /* 0x000e220000008800 */
[----:B------:R-:W-:Y:S02]  /*29990*/  MOV R0, 0x400 ;  /* 0x0000040000007802 */ /* 0x000fe40000000f00 */
[----:B------:R-:W-:Y:S02]  /*299a0*/  SHF.L.U32 R2, R6, 0x1f, RZ ;  /* 0x0000001f06027819 */ /* 0x000fe400000006ff */
[----:B0-----:R-:W-:-:S05]  /*299b0*/  LEA R0, R3, R0, 0x18 ;  /* 0x0000000003007211 */ /* 0x001fca00078ec0ff */
[----:B------:R-:W-:-:S04]  /*299c0*/  VIADD R0, R0, 0x18 ;  /* 0x0000001800007836 */ /* 0x000fc80000000000 */
[----:B------:R-:W-:-:S04]  /*299d0*/  IMAD R3, R7, 0x8, R0 ;  /* 0x0000000807037824 */ /* 0x000fc800078e0200 */
[----:B------:R-:W0:Y:S02]  /*299e0*/  SYNCS.PHASECHK.TRANS64.TRYWAIT P0, [R3+URZ], R2 ;  /* 0x00000002030075a7 */ /* 0x000e24000800017f */
[----:B0-----:R-:W-:Y:S05]  /*299f0*/  @!P0 BRA `(.L_x_575) ;  /* 0x0000000000e48947 */ /* 0x001fea0003800000 */
.L_x_585:
[----:B------:R-:W-:-:S05]  /*29a00*/  VIADD R7, R7, 0x1 ;  /* 0x0000000107077836 */ /* 0x000fca0000000000 */
[----:B------:R-:W-:-:S04]  /*29a10*/  ISETP.NE.AND P0, PT, R7, 0x3, PT ;  /* 0x000000030700780c */ /* 0x000fc80003f05270 */
[----:B0-----:R-:W-:Y:S02]  /*29a20*/  SEL R3, RZ, 0x1, P0 ;  /* 0x00000001ff037807 */ /* 0x001fe40000000000 */
[----:B------:R-:W-:Y:S02]  /*29a30*/  SEL R7, R7, RZ, P0 ;  /* 0x000000ff07077207 */ /* 0x000fe40000000000 */
[----:B------:R-:W-:-:S03]  /*29a40*/  LOP3.LUT R5, R6, R3, RZ, 0x3c, !PT ;  /* 0x0000000306057212 */ /* 0x000fc600078e3cff */
[----:B------:R-:W-:Y:S01]  /*29a50*/  IMAD R3, R7, 0x8, R0 ;  /* 0x0000000807037824 */ /* 0x000fe200078e0200 */
[----:B------:R-:W-:-:S04]  /*29a60*/  SHF.L.U32 R2, R5, 0x1f, RZ ;  /* 0x0000001f05027819 */ /* 0x000fc800000006ff */
[----:B------:R-:W0:Y:S02]  /*29a70*/  SYNCS.PHASECHK.TRANS64.TRYWAIT P0, [R3+URZ], R2 ;  /* 0x00000002030075a7 */ /* 0x000e24000800017f */
[----:B0-----:R-:W-:Y:S05]  /*29a80*/  @!P0 BRA `(.L_x_576) ;  /* 0x0000000000d48947 */ /* 0x001fea0003800000 */
.L_x_586:
[----:B0-----:R-:W-:-:S05]  /*29a90*/  VIADD R2, R7, 0x1 ;  /* 0x0000000107027836 */ /* 0x001fca0000000000 */
[----:B------:R-:W-:-:S04]  /*29aa0*/  ISETP.NE.AND P0, PT, R2, 0x3, PT ;  /* 0x000000030200780c */ /* 0x000fc80003f05270 */
[----:B------:R-:W-:Y:S02]  /*29ab0*/  SEL R4, RZ, 0x1, P0 ;  /* 0x00000001ff047807 */ /* 0x000fe40000000000 */
[----:B------:R-:W-:Y:S02]  /*29ac0*/  SEL R3, R2, RZ, P0 ;  /* 0x000000ff02037207 */ /* 0x000fe40000000000 */
[----:B------:R-:W-:-:S03]  /*29ad0*/  LOP3.LUT R4, R5, R4, RZ, 0x3c, !PT ;  /* 0x0000000405047212 */ /* 0x000fc600078e3cff */
[----:B------:R-:W-:Y:S01]  /*29ae0*/  IMAD R3, R3, 0x8, R0 ;  /* 0x0000000803037824 */ /* 0x000fe200078e0200 */
[----:B------:R-:W-:-:S07]  /*29af0*/  SHF.L.U32 R0, R4, 0x1f, RZ ;  /* 0x0000001f04007819 */ /* 0x000fce00000006ff */
.L_x_577:
[----:B0-----:R0:W1:Y:S02]  /*29b00*/  SYNCS.PHASECHK.TRANS64.TRYWAIT P0, [R3+URZ], R0 ;  /* 0x00000000030075a7 */ /* 0x001064000800017f */
[----:B-1----:R-:W-:Y:S05]  /*29b10*/  @!P0 NANOSLEEP.SYNCS 0x989680 ;  /* 0x009896800000895d */ /* 0x002fea0003900000 */
[----:B------:R-:W1:Y:S02]  /*29b20*/  @!P0 SYNCS.PHASECHK.TRANS64 P0, [R3+URZ], R0 ;  /* 0x00000000030085a7 */ /* 0x000e64000800007f */
[----:B-1----:R-:W-:Y:S05]  /*29b30*/  @!P0 BRA `(.L_x_577) ;  /* 0xfffffffc00f08947 */ /* 0x002fea000383ffff */
.L_x_573:
[----:B------:R-:W-:Y:S05]  /*29b40*/  BSYNC B0 ;  /* 0x0000000000007941 */ /* 0x000fea0003800000 */
.L_x_572:
[----:B------:R-:W-:Y:S05]  /*29b50*/  EXIT ;  /* 0x000000000000794d */ /* 0x000fea0003800000 */
.L_x_21:
[----:B--2---:R-:W-:-:S04]  /*29b60*/  IMAD.U32 R3, RZ, RZ, UR6 ;  /* 0x00000006ff037e24 */ /* 0x004fc8000f8e00ff */
[----:B------:R2:W3:Y:S03]  /*29b70*/  SYNCS.PHASECHK.TRANS64.TRYWAIT P0, [R3+URZ], R0 ;  /* 0x00000000030075a7 */ /* 0x0004e6000800017f */
[----:B---3--:R-:W-:Y:S05]  /*29b80*/  @!P0 NANOSLEEP.SYNCS 0x989680 ;  /* 0x009896800000895d */ /* 0x008fea0003900000 */
[----:B------:R-:W3:Y:S02]  /*29b90*/  @!P0 SYNCS.PHASECHK.TRANS64 P0, [R3+URZ], R0 ;  /* 0x00000000030085a7 */ /* 0x000ee4000800007f */
[----:B---3--:R-:W-:Y:S05]  /*29ba0*/  @!P0 BRA `(.L_x_21) ;  /* 0xfffffffc00ec8947 */ /* 0x008fea000383ffff */
[----:B------:R-:W-:Y:S05]  /*29bb0*/  BRA `(.L_x_20) ;  /* 0xfffffd9000807947 */ /* 0x000fea000383ffff */
.L_x_27:
[----:B-----5:R2:W-:Y:S02]  /*29bc0*/  STL [R1+0x470], R2 ;  /* 0x0004700201007387 */ /* 0x0205e40000100800 */
[----:B--2---:R-:W-:-:S04]  /*29bd0*/  IMAD.U32 R2, RZ, RZ, UR16 ;  /* 0x00000010ff027e24 */ /* 0x004fc8000f8e00ff */
[----:B------:R2:W3:Y:S03]  /*29be0*/  SYNCS.PHASECHK.TRANS64.TRYWAIT P0, [R2+URZ], R0 ;  /* 0x00000000020075a7 */ /* 0x0004e6000800017f */
[----:B---3--:R-:W-:Y:S05]  /*29bf0*/  @!P0 NANOSLEEP.SYNCS 0x989680 ;  /* 0x009896800000895d */ /* 0x008fea0003900000 */
[----:B------:R2:W3:Y:S02]  /*29c00*/  @!P0 SYNCS.PHASECHK.TRANS64 P0, [R2+URZ], R0 ;  /* 0x00000000020085a7 */ /* 0x0004e4000800007f */
[----:B--2---:R2:W5:Y:S02]  /*29c10*/  LDL.LU R2, [R1+0x470] ;  /* 0x0004700001027983 */ /* 0x0045640000300800 */
[----:B--23--:R-:W-:Y:S05]  /*29c20*/  @!P0 BRA `(.L_x_27) ;  /* 0xfffffffc00e48947 */ /* 0x00cfea000383ffff */
[----:B------:R-:W-:Y:S05]  /*29c30*/  BRA `(.L_x_26) ;  /* 0xfffffdf400347947 */ /* 0x000fea000383ffff */
.L_x_560:
[----:B------:R-:W-:Y:S01]  /*29c40*/  BSSY B1, `(.L_x_578) ;  /* 0x0000006000017945 */ /* 0x000fe20003800000 */
[----:B------:R-:W-:-:S07]  /*29c50*/  IMAD.MOV.U32 R2, RZ, RZ, -0x1 ;  /* 0xffffffffff027424 */ /* 0x000fce00078e00ff */
[----:B------:R-:W-:Y:S05]  /*29c60*/  WARPSYNC.COLLECTIVE R2, `(.L_x_579) ;  /* 0x00000000020c7348 */ /* 0x000fea0003c00000 */
[----:B------:R-:W-:Y:S02]  /*29c70*/  ELECT P0, UR62, PT ;  /* 0x00000000003e782f */ /* 0x000fe40003800000 */
[----:B------:R-:W-:Y:S01]  /*29c80*/  MOV R2, UR62 ;  /* 0x0000003e00027c02 */ /* 0x000fe20008000f00 */
[----:B------:R-:W-:Y:S10]  /*29c90*/  ENDCOLLECTIVE ;  /* 0x000000000000791b */ /* 0x000ff40003800000 */
.L_x_579:
[----:B------:R-:W-:Y:S05]  /*29ca0*/  BSYNC B1 ;  /* 0x0000000000017941 */ /* 0x000fea0003800000 */
.L_x_578:
[----:B------:R-:W-:Y:S05]  /*29cb0*/  BRA `(.L_x_580) ;  /* 0xfffffff000407947 */ /* 0x000fea000383ffff */
.L_x_563:
[----:B0-----:R0:W1:Y:S02]  /*29cc0*/  SYNCS.PHASECHK.TRANS64.TRYWAIT P0, [R12+URZ+0x18], R11 ;  /* 0x0000180b0c0075a7 */ /* 0x001064000800017f */
[----:B-1----:R-:W-:Y:S05]  /*29cd0*/  @!P0 NANOSLEEP.SYNCS 0x989680 ;  /* 0x009896800000895d */ /* 0x002fea0003900000 */
[----:B------:R-:W1:Y:S02]  /*29ce0*/  @!P0 SYNCS.PHASECHK.TRANS64 P0, [R12+URZ+0x18], R11 ;  /* 0x0000180b0c0085a7 */ /* 0x000e64000800007f */
[----:B-1----:R-:W-:Y:S05]  /*29cf0*/  @!P0 BRA `(.L_x_563) ;  /* 0xfffffffc00f08947 */ /* 0x002fea000383ffff */
[----:B------:R-:W-:Y:S05]  /*29d00*/  BRA `(.L_x_581) ;  /* 0xfffffff000787947 */ /* 0x000fea000383ffff */
.L_x_571:
[----:B------:R-:W-:Y:S01]  /*29d10*/  BSSY B0, `(.L_x_582) ;  /* 0x0000006000007945 */ /* 0x000fe20003800000 */
[----:B------:R-:W-:-:S07]  /*29d20*/  IMAD.MOV.U32 R2, RZ, RZ, -0x1 ;  /* 0xffffffffff027424 */ /* 0x000fce00078e00ff */
[----:B------:R-:W-:Y:S05]  /*29d30*/  WARPSYNC.COLLECTIVE R2, `(.L_x_583) ;  /* 0x00000000020c7348 */ /* 0x000fea0003c00000 */
[----:B------:R-:W-:Y:S02]  /*29d40*/  ELECT P0, UR62, PT ;  /* 0x00000000003e782f */ /* 0x000fe40003800000 */
[----:B------:R-:W-:Y:S01]  /*29d50*/  MOV R2, UR62 ;  /* 0x0000003e00027c02 */ /* 0x000fe20008000f00 */
[----:B------:R-:W-:Y:S10]  /*29d60*/  ENDCOLLECTIVE ;  /* 0x000000000000791b */ /* 0x000ff40003800000 */
.L_x_583:
[----:B------:R-:W-:Y:S05]  /*29d70*/  BSYNC B0 ;  /* 0x0000000000007941 */ /* 0x000fea0003800000 */
.L_x_582:
[----:B------:R-:W-:Y:S05]  /*29d80*/  BRA `(.L_x_584) ;  /* 0xfffffff800e07947 */ /* 0x000fea000383ffff */
.L_x_575:
[----:B0-----:R0:W1:Y:S02]  /*29d90*/  SYNCS.PHASECHK.TRANS64.TRYWAIT P0, [R3+URZ], R2 ;  /* 0x00000002030075a7 */ /* 0x001064000800017f */
[----:B-1----:R-:W-:Y:S05]  /*29da0*/  @!P0 NANOSLEEP.SYNCS 0x989680 ;  /* 0x009896800000895d */ /* 0x002fea0003900000 */
[----:B------:R-:W1:Y:S02]  /*29db0*/  @!P0 SYNCS.PHASECHK.TRANS64 P0, [R3+URZ], R2 ;  /* 0x00000002030085a7 */ /* 0x000e64000800007f */
[----:B-1----:R-:W-:Y:S05]  /*29dc0*/  @!P0 BRA `(.L_x_575) ;  /* 0xfffffffc00f08947 */ /* 0x002fea000383ffff */
[----:B------:R-:W-:Y:S05]  /*29dd0*/  BRA `(.L_x_585) ;  /* 0xfffffffc00087947 */ /* 0x000fea000383ffff */
.L_x_576:
[----:B0-----:R0:W1:Y:S02]  /*29de0*/  SYNCS.PHASECHK.TRANS64.TRYWAIT P0, [R3+URZ], R2 ;  /* 0x00000002030075a7 */ /* 0x001064000800017f */
[----:B-1----:R-:W-:Y:S05]  /*29df0*/  @!P0 NANOSLEEP.SYNCS 0x989680 ;  /* 0x009896800000895d */ /* 0x002fea0003900000 */
[----:B------:R-:W1:Y:S02]  /*29e00*/  @!P0 SYNCS.PHASECHK.TRANS64 P0, [R3+URZ], R2 ;  /* 0x00000002030085a7 */ /* 0x000e64000800007f */
[----:B-1----:R-:W-:Y:S05]  /*29e10*/  @!P0 BRA `(.L_x_576) ;  /* 0xfffffffc00f08947 */ /* 0x002fea000383ffff */
[----:B------:R-:W-:Y:S05]  /*29e20*/  BRA `(.L_x_586) ;  /* 0xfffffffc00187947 */ /* 0x000fea000383ffff */
.L_x_587:
[----:B------:R-:W-:-:S00]  /*29e30*/  BRA `(.L_x_587) ;  /* 0xfffffffc00fc7947 */ /* 0x000fc0000383ffff */
[----:B------:R-:W-:-:S00]  /*29e40*/  NOP ;  /* 0x0000000000007918 */ /* 0x000fc00000000000 */
        /* <DEDUP_REMOVED lines=11> */
.L_x_588:


//--------------------- .nv.shared._ZN7cutlass13device_kernelINS_4gemm6kernel13GemmUniversalIN4cute5tupleIJiiiiEEENS1_10collective13CollectiveMmaINS1_37MainloopSm90TmaGmmaWarpSpecializedFP8ILi3ENS5_IJNS4_1CILi2EEENSA_ILi1EEESC_EEENS1_35KernelTmaWarpSpecializedCooperativeEEENS5_IJNSA_ILi256EEESG_NSA_ILi128EEEEEENS_12float_e4m3_tENS5_IJlSC_lEEESJ_SK_NS4_8TiledMMAINS4_8MMA_AtomIJNS4_4SM904GMMA31MMA_64x256x32_F32E4M3E4M3_SS_TNILNSO_7ScaleInE1ELSQ_1EEEEEENS4_6LayoutISD_NS5_IJSC_NSA_ILi0EEESU_EEEEENS5_IJNS4_10UnderscoreESX_SX_EEEEENS4_13SM90_TMA_LOADENS4_14ComposedLayoutINS4_7SwizzleILi3ELi4ELi3EEENS4_18smem_ptr_flag_bitsILi8EEENST_INS5_IJNSA_ILi8EEESH_EEENS5_IJSH_SC_EEEEEEEvNS4_8identityENS4_23SM90_TMA_LOAD_MULTICASTES1A_vS1B_EENS_8epilogue10collective6detail29Sm90TmaWarpSpecializedAdapterINS1F_15DefaultEpilogueISJ_SK_SK_NS1E_6thread17LinearCombinationISJ_Li1EffLNS1J_9ScaleType4KindE0ELNS_15FloatRoundStyleE2ESJ_EENS1_15EpilogueDefaultEEEEEvvEEEEvNT_6ParamsE --------------------------
	.section	.nv.shared._ZN7cutlass13device_kernelINS_4gemm6kernel13GemmUniversalIN4cute5tupleIJiiiiEEENS1_10collective13CollectiveMmaINS1_37MainloopSm90TmaGmmaWarpSpecializedFP8ILi3ENS5_IJNS4_1CILi2EEENSA_ILi1EEESC_EEENS1_35KernelTmaWarpSpecializedCooperativeEEENS5_IJNSA_ILi256EEESG_NSA_ILi128EEEEEENS_12float_e4m3_tENS5_IJlSC_lEEESJ_SK_NS4_8TiledMMAINS4_8MMA_AtomIJNS4_4SM904GMMA31MMA_64x256x32_F32E4M3E4M3_SS_TNILNSO_7ScaleInE1ELSQ_1EEEEEENS4_6LayoutISD_NS5_IJSC_NSA_ILi0EEESU_EEEEENS5_IJNS4_10UnderscoreESX_SX_EEEEENS4_13SM90_TMA_LOADENS4_14ComposedLayoutINS4_7SwizzleILi3ELi4ELi3EEENS4_18smem_ptr_flag_bitsILi8EEENST_INS5_IJNSA_ILi8EEESH_EEENS5_IJSH_SC_EEEEEEEvNS4_8identityENS4_23SM90_TMA_LOAD_MULTICASTES1A_vS1B_EENS_8epilogue10collective6detail29Sm90TmaWarpSpecializedAdapterINS1F_15DefaultEpilogueISJ_SK_SK_NS1E_6thread17LinearCombinationISJ_Li1EffLNS1J_9ScaleType4KindE0ELNS_15FloatRoundStyleE2ESJ_EENS1_15EpilogueDefaultEEEEEvvEEEEvNT_6ParamsE,"aw",@nobits
	.sectionflags	@""
	.align	16
	.zero		1024


//--------------------- .nv.shared.reserved.0     --------------------------
	.section	.nv.shared.reserved.0,"aw",@nobits
	.weak		__nv_reservedSMEM_offset_0_alias
	.size		__nv_reservedSMEM_offset_0_alias, 0, 0
	.other		__nv_reservedSMEM_offset_0_alias,@"STO_CUDA_RESERVED_SHARED STV_DEFAULT"
__nv_reservedSMEM_offset_0_alias:
	.zero		0


//--------------------- .nv.global                --------------------------
	.section	.nv.global,"aw",@nobits
.nv.global:
	.type		_ZN39_INTERNAL_56ddcea0_4_k_cu_4786a1fe_50554cute1_E,@object
	.size		_ZN39_INTERNAL_56ddcea0_4_k_cu_4786a1fe_50554cute1_E,(_ZN39_INTERNAL_56ddcea0_4_k_cu_4786a1fe_50554cuda3std3__45__cpo6cbeginE - _ZN39_INTERNAL_56ddcea0_4_k_cu_4786a1fe_50554cute1_E)
_ZN39_INTERNAL_56ddcea0_4_k_cu_4786a1fe_50554cute1_E:
	.zero		1
	.type		_ZN39_INTERNAL_56ddcea0_4_k_cu_4786a1fe_50554cuda3std3__45__cpo6cbeginE,@object
	.size		_ZN39_INTERNAL_56ddcea0_4_k_cu_4786a1fe_50554cuda3std3__45__cpo6cbeginE,(_ZN39_INTERNAL_56ddcea0_4_k_cu_4786a1fe_50554cuda3std3__48in_placeE - _ZN39_INTERNAL_56ddcea0_4_k_cu_4786a1fe_50554cuda3std3__45__cpo6cbeginE)
_ZN39_INTERNAL_56ddcea0_4_k_cu_4786a1fe_50554cuda3std3__45__cpo6cbeginE:
	.zero		1
	.type		_ZN39_INTERNAL_56ddcea0_4_k_cu_4786a1fe_50554cuda3std3__48in_placeE,@object
	.size		_ZN39_INTERNAL_56ddcea0_4_k_cu_4786a1fe_50554cuda3std3__48in_placeE,(_ZN39_INTERNAL_56ddcea0_4_k_cu_4786a1fe_50554cuda3std6ranges3__45__cpo9iter_moveE - _ZN39_INTERNAL_56ddcea0_4_k_cu_4786a1fe_50554cuda3std3__48in_placeE)
_ZN39_INTERNAL_56ddcea0_4_k_cu_4786a1fe_50554cuda3std3__48in_placeE:
	.zero		1
	.type		_ZN39_INTERNAL_56ddcea0_4_k_cu_4786a1fe_50554cuda3std6ranges3__45__cpo9iter_moveE,@object
	.size		_ZN39_INTERNAL_56ddcea0_4_k_cu_4786a1fe_50554cuda3std6ranges3__45__cpo9iter_moveE,(_ZN39_INTERNAL_56ddcea0_4_k_cu_4786a1fe_50554cuda3std3__45__cpo5beginE - _ZN39_INTERNAL_56ddcea0_4_k_cu_4786a1fe_50554cuda3std6ranges3__45__cpo9iter_moveE)
_ZN39_INTERNAL_56ddcea0_4_k_cu_4786a1fe_50554cuda3std6ranges3__45__cpo9iter_moveE:
	.zero		1
	.type		_ZN39_INTERNAL_56ddcea0_4_k_cu_4786a1fe_50554cuda3std3__45__cpo5beginE,@object
	.size		_ZN39_INTERNAL_56ddcea0_4_k_cu_4786a1fe_50554cuda3std3__45__cpo5beginE,(_ZN39_INTERNAL_56ddcea0_4_k_cu_4786a1fe_50554cuda3std3__441_GLOBAL__N__56ddcea0_4_k_cu_4786a1fe_50556ignoreE - _ZN39_INTERNAL_56ddcea0_4_k_cu_4786a1fe_50554cuda3std3__45__cpo5beginE)
_ZN39_INTERNAL_56ddcea0_4_k_cu_4786a1fe_50554cuda3std3__45__cpo5beginE:
	.zero		1
	.type		_ZN39_INTERNAL_56ddcea0_4_k_cu_4786a1fe_50554cuda3std3__441_GLOBAL__N__56ddcea0_4_k_cu_4786a1fe_50556ignoreE,@object
	.size		_ZN39_INTERNAL_56ddcea0_4_k_cu_4786a1fe_50554cuda3std3__441_GLOBAL__N__56ddcea0_4_k_cu_4786a1fe_50556ignoreE,(_ZN39_INTERNAL_56ddcea0_4_k_cu_4786a1fe_50554cute7productE - _ZN39_INTERNAL_56ddcea0_4_k_cu_4786a1fe_50554cuda3std3__441_GLOBAL__N__56ddcea0_4_k_cu_4786a1fe_50556ignoreE)
_ZN39_INTERNAL_56ddcea0_4_k_cu_4786a1fe_50554cuda3std3__441_GLOBAL__N__56ddcea0_4_k_cu_4786a1fe_50556ignoreE:
	.zero		1
	.type		_ZN39_INTERNAL_56ddcea0_4_k_cu_4786a1fe_50554cute7productE,@object
	.size		_ZN39_INTERNAL_56ddcea0_4_k_cu_4786a1fe_50554cute7productE,(_ZN39_INTERNAL_56ddcea0_4_k_cu_4786a1fe_50554cuda3std3__45__cpo3endE - _ZN39_INTERNAL_56ddcea0_4_k_cu_4786a1fe_50554cute7productE)
_ZN39_INTERNAL_56ddcea0_4_k_cu_4786a1fe_50554cute7productE:
	.zero		1
	.type		_ZN39_INTERNAL_56ddcea0_4_k_cu_4786a1fe_50554cuda3std3__45__cpo3endE,@object
	.size		_ZN39_INTERNAL_56ddcea0_4_k_cu_4786a1fe_50554cuda3std3__45__cpo3endE,(_ZN39_INTERNAL_56ddcea0_4_k_cu_4786a1fe_50554cuda3std3__419piecewise_constructE - _ZN39_INTERNAL_56ddcea0_4_k_cu_4786a1fe_50554cuda3std3__45__cpo3endE)
_ZN39_INTERNAL_56ddcea0_4_k_cu_4786a1fe_50554cuda3std3__45__cpo3endE:
	.zero		1
	.type		_ZN39_INTERNAL_56ddcea0_4_k_cu_4786a1fe_50554cuda3std3__419piecewise_constructE,@object
	.size		_ZN39_INTERNAL_56ddcea0_4_k_cu_4786a1fe_50554cuda3std3__419piecewise_constructE,(_ZN39_INTERNAL_56ddcea0_4_k_cu_4786a1fe_50554cuda3std3__45__cpo4cendE - _ZN39_INTERNAL_56ddcea0_4_k_cu_4786a1fe_50554cuda3std3__419piecewise_constructE)
_ZN39_INTERNAL_56ddcea0_4_k_cu_4786a1fe_50554cuda3std3__419piecewise_constructE:
	.zero		1
	.type		_ZN39_INTERNAL_56ddcea0_4_k_cu_4786a1fe_50554cuda3std3__45__cpo4cendE,@object
	.size		_ZN39_INTERNAL_56ddcea0_4_k_cu_4786a1fe_50554cuda3std3__45__cpo4cendE,(_ZN39_INTERNAL_56ddcea0_4_k_cu_4786a1fe_50554cuda3std6ranges3__45__cpo4swapE - _ZN39_INTERNAL_56ddcea0_4_k_cu_4786a1fe_50554cuda3std3__45__cpo4cendE)
_ZN39_INTERNAL_56ddcea0_4_k_cu_4786a1fe_50554cuda3std3__45__cpo4cendE:
	.zero		1
	.type		_ZN39_INTERNAL_56ddcea0_4_k_cu_4786a1fe_50554cuda3std6ranges3__45__cpo4swapE,@object
	.size		_ZN39_INTERNAL_56ddcea0_4_k_cu_4786a1fe_50554cuda3std6ranges3__45__cpo4swapE,(.L_7 - _ZN39_INTERNAL_56ddcea0_4_k_cu_4786a1fe_50554cuda3std6ranges3__45__cpo4swapE)
_ZN39_INTERNAL_56ddcea0_4_k_cu_4786a1fe_50554cuda3std6ranges3__45__cpo4swapE:
	.zero		1
.L_7:


//--------------------- .nv.constant0._ZN7cutlass13device_kernelINS_4gemm6kernel13GemmUniversalIN4cute5tupleIJiiiiEEENS1_10collective13CollectiveMmaINS1_37MainloopSm90TmaGmmaWarpSpecializedFP8ILi3ENS5_IJNS4_1CILi2EEENSA_ILi1EEESC_EEENS1_35KernelTmaWarpSpecializedCooperativeEEENS5_IJNSA_ILi256EEESG_NSA_ILi128EEEEEENS_12float_e4m3_tENS5_IJlSC_lEEESJ_SK_NS4_8TiledMMAINS4_8MMA_AtomIJNS4_4SM904GMMA31MMA_64x256x32_F32E4M3E4M3_SS_TNILNSO_7ScaleInE1ELSQ_1EEEEEENS4_6LayoutISD_NS5_IJSC_NSA_ILi0EEESU_EEEEENS5_IJNS4_10UnderscoreESX_SX_EEEEENS4_13SM90_TMA_LOADENS4_14ComposedLayoutINS4_7SwizzleILi3ELi4ELi3EEENS4_18smem_ptr_flag_bitsILi8EEENST_INS5_IJNSA_ILi8EEESH_EEENS5_IJSH_SC_EEEEEEEvNS4_8identityENS4_23SM90_TMA_LOAD_MULTICASTES1A_vS1B_EENS_8epilogue10collective6detail29Sm90TmaWarpSpecializedAdapterINS1F_15DefaultEpilogueISJ_SK_SK_NS1E_6thread17LinearCombinationISJ_Li1EffLNS1J_9ScaleType4KindE0ELNS_15FloatRoundStyleE2ESJ_EENS1_15EpilogueDefaultEEEEEvvEEEEvNT_6ParamsE --------------------------
	.section	.nv.constant0._ZN7cutlass13device_kernelINS_4gemm6kernel13GemmUniversalIN4cute5tupleIJiiiiEEENS1_10collective13CollectiveMmaINS1_37MainloopSm90TmaGmmaWarpSpecializedFP8ILi3ENS5_IJNS4_1CILi2EEENSA_ILi1EEESC_EEENS1_35KernelTmaWarpSpecializedCooperativeEEENS5_IJNSA_ILi256EEESG_NSA_ILi128EEEEEENS_12float_e4m3_tENS5_IJlSC_lEEESJ_SK_NS4_8TiledMMAINS4_8MMA_AtomIJNS4_4SM904GMMA31MMA_64x256x32_F32E4M3E4M3_SS_TNILNSO_7ScaleInE1ELSQ_1EEEEEENS4_6LayoutISD_NS5_IJSC_NSA_ILi0EEESU_EEEEENS5_IJNS4_10UnderscoreESX_SX_EEEEENS4_13SM90_TMA_LOADENS4_14ComposedLayoutINS4_7SwizzleILi3ELi4ELi3EEENS4_18smem_ptr_flag_bitsILi8EEENST_INS5_IJNSA_ILi8EEESH_EEENS5_IJSH_SC_EEEEEEEvNS4_8identityENS4_23SM90_TMA_LOAD_MULTICASTES1A_vS1B_EENS_8epilogue10collective6detail29Sm90TmaWarpSpecializedAdapterINS1F_15DefaultEpilogueISJ_SK_SK_NS1E_6thread17LinearCombinationISJ_Li1EffLNS1J_9ScaleType4KindE0ELNS_15FloatRoundStyleE2ESJ_EENS1_15EpilogueDefaultEEEEEvvEEEEvNT_6ParamsE,"a",@progbits
	.sectionflags	@""
	.align	4
.nv.constant0._ZN7cutlass13device_kernelINS_4gemm6kernel13GemmUniversalIN4cute5tupleIJiiiiEEENS1_10collective13CollectiveMmaINS1_37MainloopSm90TmaGmmaWarpSpecializedFP8ILi3ENS5_IJNS4_1CILi2EEENSA_ILi1EEESC_EEENS1_35KernelTmaWarpSpecializedCooperativeEEENS5_IJNSA_ILi256EEESG_NSA_ILi128EEEEEENS_12float_e4m3_tENS5_IJlSC_lEEESJ_SK_NS4_8TiledMMAINS4_8MMA_AtomIJNS4_4SM904GMMA31MMA_64x256x32_F32E4M3E4M3_SS_TNILNSO_7ScaleInE1ELSQ_1EEEEEENS4_6LayoutISD_NS5_IJSC_NSA_ILi0EEESU_EEEEENS5_IJNS4_10UnderscoreESX_SX_EEEEENS4_13SM90_TMA_LOADENS4_14ComposedLayoutINS4_7SwizzleILi3ELi4ELi3EEENS4_18smem_ptr_flag_bitsILi8EEENST_INS5_IJNSA_ILi8EEESH_EEENS5_IJSH_SC_EEEEEEEvNS4_8identityENS4_23SM90_TMA_LOAD_MULTICASTES1A_vS1B_EENS_8epilogue10collective6detail29Sm90TmaWarpSpecializedAdapterINS1F_15DefaultEpilogueISJ_SK_SK_NS1E_6thread17LinearCombinationISJ_Li1EffLNS1J_9ScaleType4KindE0ELNS_15FloatRoundStyleE2ESJ_EENS1_15EpilogueDefaultEEEEEvvEEEEvNT_6ParamsE:
	.zero		1664


//--------------------- SYMBOLS --------------------------

	.type		.nv.reservedSmem.offset0,@object
	.size		.nv.reservedSmem.offset0,0x4
